//
// Generated by NVIDIA NVVM Compiler
//
// Compiler Build ID: CL-36424714
// Cuda compilation tools, release 13.0, V13.0.88
// Based on NVVM 20.0.0
//

.version 9.0
.target sm_100
.address_size 64

	// .globl	_Z13matmul_kernelPK6__halfS1_PS_iiiff
.extern .shared .align 16 .b8 S[];

.visible .entry _Z13matmul_kernelPK6__halfS1_PS_iiiff(
	.param .u64 .ptr .align 1 _Z13matmul_kernelPK6__halfS1_PS_iiiff_param_0,
	.param .u64 .ptr .align 1 _Z13matmul_kernelPK6__halfS1_PS_iiiff_param_1,
	.param .u64 .ptr .align 1 _Z13matmul_kernelPK6__halfS1_PS_iiiff_param_2,
	.param .u32 _Z13matmul_kernelPK6__halfS1_PS_iiiff_param_3,
	.param .u32 _Z13matmul_kernelPK6__halfS1_PS_iiiff_param_4,
	.param .u32 _Z13matmul_kernelPK6__halfS1_PS_iiiff_param_5,
	.param .f32 _Z13matmul_kernelPK6__halfS1_PS_iiiff_param_6,
	.param .f32 _Z13matmul_kernelPK6__halfS1_PS_iiiff_param_7
)
{
	.reg .pred 	%p<72>;
	.reg .b16 	%rs<91>;
	.reg .b32 	%r<343>;
	.reg .b32 	%f<176>;
	.reg .b64 	%rd<46>;

	ld.param.u64 	%rd5, [_Z13matmul_kernelPK6__halfS1_PS_iiiff_param_0];
	ld.param.u64 	%rd6, [_Z13matmul_kernelPK6__halfS1_PS_iiiff_param_1];
	ld.param.u32 	%r111, [_Z13matmul_kernelPK6__halfS1_PS_iiiff_param_3];
	ld.param.u32 	%r112, [_Z13matmul_kernelPK6__halfS1_PS_iiiff_param_4];
	ld.param.u32 	%r113, [_Z13matmul_kernelPK6__halfS1_PS_iiiff_param_5];
	cvta.to.global.u64 	%rd1, %rd5;
	cvta.to.global.u64 	%rd2, %rd6;
	mov.u32 	%r1, %tid.x;
	add.s32 	%r114, %r112, 63;
	shr.s32 	%r115, %r114, 31;
	shr.u32 	%r116, %r115, 26;
	add.s32 	%r117, %r114, %r116;
	shr.s32 	%r118, %r117, 6;
	mov.u32 	%r119, %ctaid.x;
	div.s32 	%r2, %r119, %r118;
	mul.lo.s32 	%r120, %r2, %r118;
	sub.s32 	%r3, %r119, %r120;
	setp.lt.s32 	%p1, %r113, 1;
	@%p1 bra 	$L__BB0_57;
	shl.b32 	%r4, %r2, 7;
	mov.u32 	%r5, %ntid.x;
	shl.b32 	%r6, %r3, 6;
	add.s32 	%r122, %r1, %r5;
	cvt.u16.u32 	%rs45, %r122;
	xor.b16  	%rs46, %rs45, 4095;
	cvt.u16.u32 	%rs47, %r5;
	div.u16 	%rs48, %rs46, %rs47;
	sub.s16 	%rs49, 2047, %rs45;
	div.u16 	%rs1, %rs49, %rs47;
	and.b16  	%rs2, %rs48, 3;
	shl.b32 	%r7, %r5, 1;
	mov.b32 	%r326, 0;
	mov.f32 	%f144, 0f00000000;
	mov.f32 	%f145, %f144;
	mov.f32 	%f146, %f144;
	mov.f32 	%f147, %f144;
	mov.f32 	%f148, %f144;
	mov.f32 	%f149, %f144;
	mov.f32 	%f150, %f144;
	mov.f32 	%f151, %f144;
	mov.f32 	%f152, %f144;
	mov.f32 	%f153, %f144;
	mov.f32 	%f154, %f144;
	mov.f32 	%f155, %f144;
	mov.f32 	%f156, %f144;
	mov.f32 	%f157, %f144;
	mov.f32 	%f158, %f144;
	mov.f32 	%f159, %f144;
	mov.f32 	%f160, %f144;
	mov.f32 	%f161, %f144;
	mov.f32 	%f162, %f144;
	mov.f32 	%f163, %f144;
	mov.f32 	%f164, %f144;
	mov.f32 	%f165, %f144;
	mov.f32 	%f166, %f144;
	mov.f32 	%f167, %f144;
	mov.f32 	%f168, %f144;
	mov.f32 	%f169, %f144;
	mov.f32 	%f170, %f144;
	mov.f32 	%f171, %f144;
	mov.f32 	%f172, %f144;
	mov.f32 	%f173, %f144;
	mov.f32 	%f174, %f144;
	mov.f32 	%f175, %f144;
$L__BB0_2:
	mov.u32 	%r333, %tid.x;
	shl.b32 	%r123, %r333, 1;
	mov.u32 	%r124, S;
	add.s32 	%r11, %r124, %r123;
	add.s32 	%r10, %r11, %r7;
	add.s32 	%r12, %r333, %r5;
	add.s32 	%r13, %r12, %r5;
	setp.eq.s16 	%p2, %rs2, 2;
	shl.b32 	%r14, %r326, 5;
	mov.u32 	%r327, %r333;
	@%p2 bra 	$L__BB0_15;
	shr.u32 	%r126, %r333, 5;
	add.s32 	%r15, %r126, %r4;
	setp.ge.s32 	%p3, %r15, %r111;
	and.b32  	%r127, %r333, 31;
	add.s32 	%r16, %r127, %r14;
	setp.ge.s32 	%p4, %r16, %r113;
	or.pred  	%p5, %p3, %p4;
	@%p5 bra 	$L__BB0_5;
	mad.lo.s32 	%r128, %r15, %r113, %r16;
	mul.wide.s32 	%rd7, %r128, 2;
	add.s64 	%rd8, %rd1, %rd7;
	ld.global.u16 	%rs77, [%rd8];
	bra.uni 	$L__BB0_6;
$L__BB0_5:
	mov.f32 	%f68, 0f00000000;
	// begin inline asm
	{  cvt.rn.f16.f32 %rs77, %f68;}

	// end inline asm
$L__BB0_6:
	setp.eq.s16 	%p6, %rs2, 3;
	st.shared.u16 	[%r11], %rs77;
	mov.u32 	%r327, %r12;
	@%p6 bra 	$L__BB0_15;
	shr.u32 	%r129, %r12, 5;
	add.s32 	%r17, %r129, %r4;
	setp.ge.s32 	%p7, %r17, %r111;
	and.b32  	%r130, %r12, 31;
	add.s32 	%r18, %r130, %r14;
	setp.ge.s32 	%p8, %r18, %r113;
	or.pred  	%p9, %p7, %p8;
	@%p9 bra 	$L__BB0_9;
	mad.lo.s32 	%r131, %r17, %r113, %r18;
	mul.wide.s32 	%rd9, %r131, 2;
	add.s64 	%rd10, %rd1, %rd9;
	ld.global.u16 	%rs78, [%rd10];
	bra.uni 	$L__BB0_10;
$L__BB0_9:
	mov.f32 	%f69, 0f00000000;
	// begin inline asm
	{  cvt.rn.f16.f32 %rs78, %f69;}

	// end inline asm
$L__BB0_10:
	setp.eq.s16 	%p10, %rs2, 0;
	st.shared.u16 	[%r10], %rs78;
	mov.u32 	%r327, %r13;
	@%p10 bra 	$L__BB0_15;
	shr.u32 	%r132, %r13, 5;
	add.s32 	%r19, %r132, %r4;
	setp.ge.s32 	%p11, %r19, %r111;
	and.b32  	%r133, %r13, 31;
	add.s32 	%r20, %r133, %r14;
	setp.ge.s32 	%p12, %r20, %r113;
	or.pred  	%p13, %p11, %p12;
	@%p13 bra 	$L__BB0_13;
	mad.lo.s32 	%r134, %r19, %r113, %r20;
	mul.wide.s32 	%rd11, %r134, 2;
	add.s64 	%rd12, %rd1, %rd11;
	ld.global.u16 	%rs79, [%rd12];
	bra.uni 	$L__BB0_14;
$L__BB0_13:
	mov.f32 	%f70, 0f00000000;
	// begin inline asm
	{  cvt.rn.f16.f32 %rs79, %f70;}

	// end inline asm
$L__BB0_14:
	add.s32 	%r327, %r13, %r5;
	add.s32 	%r135, %r10, %r7;
	st.shared.u16 	[%r135], %rs79;
$L__BB0_15:
	add.s32 	%r331, %r7, %r327;
	mad.lo.s32 	%r330, %r5, 3, %r327;
	add.s32 	%r329, %r5, %r327;
	shl.b32 	%r136, %r327, 1;
	add.s32 	%r328, %r124, %r136;
$L__BB0_16:
	shr.u32 	%r138, %r327, 5;
	and.b32  	%r139, %r327, 31;
	add.s32 	%r32, %r138, %r4;
	add.s32 	%r33, %r139, %r14;
	setp.lt.s32 	%p14, %r32, %r111;
	setp.lt.s32 	%p15, %r33, %r113;
	and.pred  	%p16, %p14, %p15;
	@%p16 bra 	$L__BB0_18;
	mov.f32 	%f71, 0f00000000;
	// begin inline asm
	{  cvt.rn.f16.f32 %rs80, %f71;}

	// end inline asm
	bra.uni 	$L__BB0_19;
$L__BB0_18:
	mad.lo.s32 	%r140, %r32, %r113, %r33;
	mul.wide.s32 	%rd13, %r140, 2;
	add.s64 	%rd14, %rd1, %rd13;
	ld.global.u16 	%rs80, [%rd14];
$L__BB0_19:
	st.shared.u16 	[%r328], %rs80;
	shr.u32 	%r141, %r329, 5;
	and.b32  	%r142, %r329, 31;
	add.s32 	%r34, %r141, %r4;
	add.s32 	%r35, %r142, %r14;
	setp.ge.s32 	%p17, %r34, %r111;
	setp.ge.s32 	%p18, %r35, %r113;
	or.pred  	%p19, %p17, %p18;
	@%p19 bra 	$L__BB0_21;
	mad.lo.s32 	%r143, %r34, %r113, %r35;
	mul.wide.s32 	%rd15, %r143, 2;
	add.s64 	%rd16, %rd1, %rd15;
	ld.global.u16 	%rs81, [%rd16];
	bra.uni 	$L__BB0_22;
$L__BB0_21:
	mov.f32 	%f72, 0f00000000;
	// begin inline asm
	{  cvt.rn.f16.f32 %rs81, %f72;}

	// end inline asm
$L__BB0_22:
	add.s32 	%r144, %r328, %r7;
	st.shared.u16 	[%r144], %rs81;
	add.s32 	%r36, %r327, %r5;
	shr.u32 	%r145, %r331, 5;
	and.b32  	%r146, %r331, 31;
	add.s32 	%r37, %r145, %r4;
	add.s32 	%r38, %r146, %r14;
	setp.ge.s32 	%p20, %r37, %r111;
	setp.ge.s32 	%p21, %r38, %r113;
	or.pred  	%p22, %p20, %p21;
	@%p22 bra 	$L__BB0_24;
	mad.lo.s32 	%r147, %r37, %r113, %r38;
	mul.wide.s32 	%rd17, %r147, 2;
	add.s64 	%rd18, %rd1, %rd17;
	ld.global.u16 	%rs82, [%rd18];
	bra.uni 	$L__BB0_25;
$L__BB0_24:
	mov.f32 	%f73, 0f00000000;
	// begin inline asm
	{  cvt.rn.f16.f32 %rs82, %f73;}

	// end inline asm
$L__BB0_25:
	shl.b32 	%r39, %r5, 2;
	add.s32 	%r148, %r328, %r39;
	st.shared.u16 	[%r148], %rs82;
	add.s32 	%r40, %r36, %r5;
	shr.u32 	%r149, %r330, 5;
	and.b32  	%r150, %r330, 31;
	add.s32 	%r41, %r149, %r4;
	add.s32 	%r42, %r150, %r14;
	setp.ge.s32 	%p23, %r41, %r111;
	setp.ge.s32 	%p24, %r42, %r113;
	or.pred  	%p25, %p23, %p24;
	@%p25 bra 	$L__BB0_27;
	mad.lo.s32 	%r151, %r41, %r113, %r42;
	mul.wide.s32 	%rd19, %r151, 2;
	add.s64 	%rd20, %rd1, %rd19;
	ld.global.u16 	%rs83, [%rd20];
	bra.uni 	$L__BB0_28;
$L__BB0_27:
	mov.f32 	%f74, 0f00000000;
	// begin inline asm
	{  cvt.rn.f16.f32 %rs83, %f74;}

	// end inline asm
$L__BB0_28:
	mad.lo.s32 	%r152, %r5, 6, %r328;
	st.shared.u16 	[%r152], %rs83;
	add.s32 	%r153, %r40, %r5;
	add.s32 	%r327, %r153, %r5;
	add.s32 	%r331, %r331, %r39;
	add.s32 	%r330, %r330, %r39;
	add.s32 	%r329, %r329, %r39;
	shl.b32 	%r154, %r5, 3;
	add.s32 	%r328, %r328, %r154;
	setp.lt.u32 	%p26, %r327, 4096;
	@%p26 bra 	$L__BB0_16;
	and.b16  	%rs57, %rs1, 3;
	setp.eq.s16 	%p27, %rs57, 2;
	@%p27 bra 	$L__BB0_42;
	and.b32  	%r155, %r333, 63;
	add.s32 	%r156, %r155, %r6;
	setp.ge.s32 	%p28, %r156, %r112;
	shr.u32 	%r158, %r333, 6;
	add.s32 	%r48, %r158, %r14;
	setp.ge.s32 	%p29, %r48, %r113;
	or.pred  	%p30, %p29, %p28;
	@%p30 bra 	$L__BB0_32;
	mad.lo.s32 	%r161, %r48, %r112, %r156;
	mul.wide.s32 	%rd21, %r161, 2;
	add.s64 	%rd22, %rd2, %rd21;
	ld.global.u16 	%rs84, [%rd22];
	bra.uni 	$L__BB0_33;
$L__BB0_32:
	mov.f32 	%f75, 0f00000000;
	// begin inline asm
	{  cvt.rn.f16.f32 %rs84, %f75;}

	// end inline asm
$L__BB0_33:
	setp.eq.s16 	%p31, %rs57, 3;
	st.shared.u16 	[%r11+8192], %rs84;
	mov.u32 	%r333, %r12;
	@%p31 bra 	$L__BB0_42;
	and.b32  	%r162, %r12, 63;
	add.s32 	%r164, %r162, %r6;
	setp.ge.s32 	%p32, %r164, %r112;
	shr.u32 	%r165, %r12, 6;
	add.s32 	%r49, %r165, %r14;
	setp.ge.s32 	%p33, %r49, %r113;
	or.pred  	%p34, %p33, %p32;
	@%p34 bra 	$L__BB0_36;
	mad.lo.s32 	%r168, %r49, %r112, %r164;
	mul.wide.s32 	%rd23, %r168, 2;
	add.s64 	%rd24, %rd2, %rd23;
	ld.global.u16 	%rs85, [%rd24];
	bra.uni 	$L__BB0_37;
$L__BB0_36:
	mov.f32 	%f76, 0f00000000;
	// begin inline asm
	{  cvt.rn.f16.f32 %rs85, %f76;}

	// end inline asm
$L__BB0_37:
	setp.eq.s16 	%p35, %rs57, 0;
	st.shared.u16 	[%r10+8192], %rs85;
	mov.u32 	%r333, %r13;
	@%p35 bra 	$L__BB0_42;
	and.b32  	%r169, %r13, 63;
	add.s32 	%r171, %r169, %r6;
	setp.ge.s32 	%p36, %r171, %r112;
	shr.u32 	%r172, %r13, 6;
	add.s32 	%r50, %r172, %r14;
	setp.ge.s32 	%p37, %r50, %r113;
	or.pred  	%p38, %p37, %p36;
	@%p38 bra 	$L__BB0_40;
	mad.lo.s32 	%r175, %r50, %r112, %r171;
	mul.wide.s32 	%rd25, %r175, 2;
	add.s64 	%rd26, %rd2, %rd25;
	ld.global.u16 	%rs86, [%rd26];
	bra.uni 	$L__BB0_41;
$L__BB0_40:
	mov.f32 	%f77, 0f00000000;
	// begin inline asm
	{  cvt.rn.f16.f32 %rs86, %f77;}

	// end inline asm
$L__BB0_41:
	add.s32 	%r333, %r13, %r5;
	add.s32 	%r176, %r10, %r7;
	st.shared.u16 	[%r176+8192], %rs86;
$L__BB0_42:
	setp.lt.u16 	%p39, %rs1, 2;
	@%p39 bra 	$L__BB0_56;
$L__BB0_43:
	shr.u32 	%r177, %r333, 6;
	and.b32  	%r178, %r333, 63;
	add.s32 	%r54, %r177, %r14;
	add.s32 	%r55, %r178, %r6;
	setp.lt.s32 	%p40, %r54, %r113;
	setp.lt.s32 	%p41, %r55, %r112;
	and.pred  	%p42, %p40, %p41;
	@%p42 bra 	$L__BB0_45;
	mov.f32 	%f78, 0f00000000;
	// begin inline asm
	{  cvt.rn.f16.f32 %rs87, %f78;}

	// end inline asm
	bra.uni 	$L__BB0_46;
$L__BB0_45:
	mad.lo.s32 	%r180, %r54, %r112, %r55;
	mul.wide.s32 	%rd27, %r180, 2;
	add.s64 	%rd28, %rd2, %rd27;
	ld.global.u16 	%rs87, [%rd28];
$L__BB0_46:
	shl.b32 	%r181, %r333, 1;
	add.s32 	%r183, %r124, %r181;
	add.s32 	%r56, %r183, 8192;
	st.shared.u16 	[%r183+8192], %rs87;
	add.s32 	%r57, %r333, %r5;
	shr.u32 	%r184, %r57, 6;
	and.b32  	%r185, %r57, 63;
	add.s32 	%r58, %r184, %r14;
	add.s32 	%r186, %r185, %r6;
	setp.ge.s32 	%p43, %r58, %r113;
	setp.ge.s32 	%p44, %r186, %r112;
	or.pred  	%p45, %p43, %p44;
	@%p45 bra 	$L__BB0_48;
	mad.lo.s32 	%r187, %r58, %r112, %r186;
	mul.wide.s32 	%rd29, %r187, 2;
	add.s64 	%rd30, %rd2, %rd29;
	ld.global.u16 	%rs88, [%rd30];
	bra.uni 	$L__BB0_49;
$L__BB0_48:
	mov.f32 	%f79, 0f00000000;
	// begin inline asm
	{  cvt.rn.f16.f32 %rs88, %f79;}

	// end inline asm
$L__BB0_49:
	add.s32 	%r60, %r56, %r7;
	st.shared.u16 	[%r60], %rs88;
	add.s32 	%r61, %r57, %r5;
	shr.u32 	%r188, %r61, 6;
	and.b32  	%r189, %r61, 63;
	add.s32 	%r62, %r188, %r14;
	add.s32 	%r63, %r189, %r6;
	setp.ge.s32 	%p46, %r62, %r113;
	setp.ge.s32 	%p47, %r63, %r112;
	or.pred  	%p48, %p46, %p47;
	@%p48 bra 	$L__BB0_51;
	mad.lo.s32 	%r191, %r62, %r112, %r63;
	mul.wide.s32 	%rd31, %r191, 2;
	add.s64 	%rd32, %rd2, %rd31;
	ld.global.u16 	%rs89, [%rd32];
	bra.uni 	$L__BB0_52;
$L__BB0_51:
	mov.f32 	%f80, 0f00000000;
	// begin inline asm
	{  cvt.rn.f16.f32 %rs89, %f80;}

	// end inline asm
$L__BB0_52:
	add.s32 	%r64, %r60, %r7;
	st.shared.u16 	[%r64], %rs89;
	add.s32 	%r65, %r61, %r5;
	shr.u32 	%r192, %r65, 6;
	and.b32  	%r193, %r65, 63;
	add.s32 	%r66, %r192, %r14;
	add.s32 	%r67, %r193, %r6;
	setp.ge.s32 	%p49, %r66, %r113;
	setp.ge.s32 	%p50, %r67, %r112;
	or.pred  	%p51, %p49, %p50;
	@%p51 bra 	$L__BB0_54;
	mad.lo.s32 	%r195, %r66, %r112, %r67;
	mul.wide.s32 	%rd33, %r195, 2;
	add.s64 	%rd34, %rd2, %rd33;
	ld.global.u16 	%rs90, [%rd34];
	bra.uni 	$L__BB0_55;
$L__BB0_54:
	mov.f32 	%f81, 0f00000000;
	// begin inline asm
	{  cvt.rn.f16.f32 %rs90, %f81;}

	// end inline asm
$L__BB0_55:
	add.s32 	%r196, %r64, %r7;
	st.shared.u16 	[%r196], %rs90;
	add.s32 	%r333, %r65, %r5;
	setp.lt.u32 	%p52, %r333, 2048;
	@%p52 bra 	$L__BB0_43;
$L__BB0_56:
	bar.sync 	0;
	mov.u32 	%r197, %tid.x;
	shr.u32 	%r198, %r197, 6;
	shl.b32 	%r199, %r198, 11;
	mov.u32 	%r200, S;
	add.s32 	%r201, %r200, %r199;
	mov.b32 	%r202, 32;
	wmma.load.a.sync.aligned.row.m16n16k16.shared.f16 	{%r203, %r204, %r205, %r206, %r207, %r208, %r209, %r210}, [%r201], %r202;
	add.s32 	%r211, %r201, 1024;
	wmma.load.a.sync.aligned.row.m16n16k16.shared.f16 	{%r212, %r213, %r214, %r215, %r216, %r217, %r218, %r219}, [%r211], %r202;
	shl.b32 	%r220, %r197, 1;
	and.b32  	%r221, %r220, 64;
	add.s32 	%r222, %r200, %r221;
	add.s32 	%r223, %r222, 8192;
	mov.b32 	%r224, 64;
	wmma.load.b.sync.aligned.row.m16n16k16.shared.f16 	{%r225, %r226, %r227, %r228, %r229, %r230, %r231, %r232}, [%r223], %r224;
	add.s32 	%r233, %r222, 8224;
	wmma.load.b.sync.aligned.row.m16n16k16.shared.f16 	{%r234, %r235, %r236, %r237, %r238, %r239, %r240, %r241}, [%r233], %r224;
	wmma.mma.sync.aligned.row.row.m16n16k16.f32.f32 {%f82, %f83, %f84, %f85, %f86, %f87, %f88, %f89}, {%r203, %r204, %r205, %r206, %r207, %r208, %r209, %r210}, {%r225, %r226, %r227, %r228, %r229, %r230, %r231, %r232}, {%f175, %f174, %f173, %f172, %f171, %f170, %f169, %f168};
	wmma.mma.sync.aligned.row.row.m16n16k16.f32.f32 {%f90, %f91, %f92, %f93, %f94, %f95, %f96, %f97}, {%r203, %r204, %r205, %r206, %r207, %r208, %r209, %r210}, {%r234, %r235, %r236, %r237, %r238, %r239, %r240, %r241}, {%f167, %f166, %f165, %f164, %f163, %f162, %f161, %f160};
	wmma.mma.sync.aligned.row.row.m16n16k16.f32.f32 {%f98, %f99, %f100, %f101, %f102, %f103, %f104, %f105}, {%r212, %r213, %r214, %r215, %r216, %r217, %r218, %r219}, {%r225, %r226, %r227, %r228, %r229, %r230, %r231, %r232}, {%f159, %f158, %f157, %f156, %f155, %f154, %f153, %f152};
	wmma.mma.sync.aligned.row.row.m16n16k16.f32.f32 {%f106, %f107, %f108, %f109, %f110, %f111, %f112, %f113}, {%r212, %r213, %r214, %r215, %r216, %r217, %r218, %r219}, {%r234, %r235, %r236, %r237, %r238, %r239, %r240, %r241}, {%f151, %f150, %f149, %f148, %f147, %f146, %f145, %f144};
	add.s32 	%r242, %r201, 32;
	wmma.load.a.sync.aligned.row.m16n16k16.shared.f16 	{%r243, %r244, %r245, %r246, %r247, %r248, %r249, %r250}, [%r242], %r202;
	add.s32 	%r251, %r201, 1056;
	wmma.load.a.sync.aligned.row.m16n16k16.shared.f16 	{%r252, %r253, %r254, %r255, %r256, %r257, %r258, %r259}, [%r251], %r202;
	add.s32 	%r260, %r222, 10240;
	wmma.load.b.sync.aligned.row.m16n16k16.shared.f16 	{%r261, %r262, %r263, %r264, %r265, %r266, %r267, %r268}, [%r260], %r224;
	add.s32 	%r269, %r222, 10272;
	wmma.load.b.sync.aligned.row.m16n16k16.shared.f16 	{%r270, %r271, %r272, %r273, %r274, %r275, %r276, %r277}, [%r269], %r224;
	wmma.mma.sync.aligned.row.row.m16n16k16.f32.f32 {%f175, %f174, %f173, %f172, %f171, %f170, %f169, %f168}, {%r243, %r244, %r245, %r246, %r247, %r248, %r249, %r250}, {%r261, %r262, %r263, %r264, %r265, %r266, %r267, %r268}, {%f82, %f83, %f84, %f85, %f86, %f87, %f88, %f89};
	wmma.mma.sync.aligned.row.row.m16n16k16.f32.f32 {%f167, %f166, %f165, %f164, %f163, %f162, %f161, %f160}, {%r243, %r244, %r245, %r246, %r247, %r248, %r249, %r250}, {%r270, %r271, %r272, %r273, %r274, %r275, %r276, %r277}, {%f90, %f91, %f92, %f93, %f94, %f95, %f96, %f97};
	wmma.mma.sync.aligned.row.row.m16n16k16.f32.f32 {%f159, %f158, %f157, %f156, %f155, %f154, %f153, %f152}, {%r252, %r253, %r254, %r255, %r256, %r257, %r258, %r259}, {%r261, %r262, %r263, %r264, %r265, %r266, %r267, %r268}, {%f98, %f99, %f100, %f101, %f102, %f103, %f104, %f105};
	wmma.mma.sync.aligned.row.row.m16n16k16.f32.f32 {%f151, %f150, %f149, %f148, %f147, %f146, %f145, %f144}, {%r252, %r253, %r254, %r255, %r256, %r257, %r258, %r259}, {%r270, %r271, %r272, %r273, %r274, %r275, %r276, %r277}, {%f106, %f107, %f108, %f109, %f110, %f111, %f112, %f113};
	shl.b32 	%r278, %r197, 2;
	and.b32  	%r279, %r278, 128;
	shl.b32 	%r280, %r198, 13;
	or.b32  	%r281, %r279, %r280;
	add.s32 	%r282, %r200, %r281;
	add.s32 	%r283, %r282, 12288;
	wmma.store.d.sync.aligned.row.m16n16k16.shared.f32 	[%r283], {%f175, %f174, %f173, %f172, %f171, %f170, %f169, %f168}, %r224;
	add.s32 	%r284, %r282, 12352;
	wmma.store.d.sync.aligned.row.m16n16k16.shared.f32 	[%r284], {%f167, %f166, %f165, %f164, %f163, %f162, %f161, %f160}, %r224;
	add.s32 	%r285, %r282, 16384;
	wmma.store.d.sync.aligned.row.m16n16k16.shared.f32 	[%r285], {%f159, %f158, %f157, %f156, %f155, %f154, %f153, %f152}, %r224;
	add.s32 	%r286, %r282, 16448;
	wmma.store.d.sync.aligned.row.m16n16k16.shared.f32 	[%r286], {%f151, %f150, %f149, %f148, %f147, %f146, %f145, %f144}, %r224;
	add.s32 	%r326, %r326, 1;
	add.s32 	%r287, %r113, 31;
	shr.u32 	%r288, %r287, 5;
	setp.ne.s32 	%p53, %r326, %r288;
	@%p53 bra 	$L__BB0_2;
$L__BB0_57:
	ld.param.u64 	%rd45, [_Z13matmul_kernelPK6__halfS1_PS_iiiff_param_2];
	cvta.to.global.u64 	%rd3, %rd45;
	bar.sync 	0;
	shl.b32 	%r70, %r2, 7;
	shl.b32 	%r71, %r3, 6;
	mov.u32 	%r72, %ntid.x;
	mov.u32 	%r337, %tid.x;
	add.s32 	%r289, %r337, %r72;
	xor.b32  	%r290, %r289, 8191;
	div.u32 	%r291, %r290, %r72;
	and.b32  	%r74, %r291, 3;
	setp.eq.s32 	%p54, %r74, 2;
	@%p54 bra 	$L__BB0_62;
	mov.b32 	%r336, 0;
$L__BB0_59:
	.pragma "nounroll";
	shr.u32 	%r293, %r337, 6;
	and.b32  	%r294, %r337, 63;
	add.s32 	%r77, %r293, %r70;
	add.s32 	%r78, %r294, %r71;
	setp.ge.s32 	%p55, %r77, %r111;
	setp.ge.s32 	%p56, %r78, %r112;
	or.pred  	%p57, %p55, %p56;
	@%p57 bra 	$L__BB0_61;
	ld.param.f32 	%f139, [_Z13matmul_kernelPK6__halfS1_PS_iiiff_param_7];
	ld.param.f32 	%f134, [_Z13matmul_kernelPK6__halfS1_PS_iiiff_param_6];
	mad.lo.s32 	%r296, %r77, %r112, %r78;
	mul.wide.s32 	%rd35, %r296, 2;
	add.s64 	%rd36, %rd3, %rd35;
	ld.global.u16 	%rs67, [%rd36];
	// begin inline asm
	{  cvt.f32.f16 %f114, %rs67;}

	// end inline asm
	shl.b32 	%r297, %r337, 2;
	mov.u32 	%r298, S;
	add.s32 	%r299, %r298, %r297;
	ld.shared.f32 	%f116, [%r299+12288];
	mul.f32 	%f117, %f134, %f116;
	fma.rn.f32 	%f115, %f139, %f114, %f117;
	// begin inline asm
	{  cvt.rn.f16.f32 %rs68, %f115;}

	// end inline asm
	st.global.u16 	[%rd36], %rs68;
$L__BB0_61:
	add.s32 	%r337, %r337, %r72;
	add.s32 	%r336, %r336, 1;
	xor.b32  	%r300, %r74, %r336;
	setp.ne.s32 	%p58, %r300, 2;
	@%p58 bra 	$L__BB0_59;
$L__BB0_62:
	shl.b32 	%r302, %r72, 1;
	add.s32 	%r341, %r337, %r302;
	shl.b32 	%r83, %r72, 2;
	shl.b32 	%r303, %r72, 3;
	shl.b32 	%r84, %r337, 2;
	add.s32 	%r85, %r303, %r84;
	shl.b32 	%r86, %r72, 4;
	mad.lo.s32 	%r339, %r72, 3, %r337;
	mad.lo.s32 	%r88, %r72, 12, %r84;
	add.s32 	%r338, %r72, %r337;
	shl.b32 	%r90, %r338, 2;
	mov.u32 	%r304, S;
	add.s32 	%r340, %r304, 12288;
$L__BB0_63:
	shr.u32 	%r305, %r337, 6;
	and.b32  	%r306, %r337, 63;
	add.s32 	%r96, %r305, %r70;
	add.s32 	%r97, %r306, %r71;
	setp.ge.s32 	%p59, %r96, %r111;
	setp.ge.s32 	%p60, %r97, %r112;
	or.pred  	%p61, %p59, %p60;
	@%p61 bra 	$L__BB0_65;
	ld.param.f32 	%f140, [_Z13matmul_kernelPK6__halfS1_PS_iiiff_param_7];
	ld.param.f32 	%f135, [_Z13matmul_kernelPK6__halfS1_PS_iiiff_param_6];
	mad.lo.s32 	%r308, %r96, %r112, %r97;
	mul.wide.s32 	%rd37, %r308, 2;
	add.s64 	%rd38, %rd3, %rd37;
	ld.global.u16 	%rs69, [%rd38];
	// begin inline asm
	{  cvt.f32.f16 %f118, %rs69;}

	// end inline asm
	add.s32 	%r309, %r340, %r84;
	ld.shared.f32 	%f120, [%r309];
	mul.f32 	%f121, %f135, %f120;
	fma.rn.f32 	%f119, %f140, %f118, %f121;
	// begin inline asm
	{  cvt.rn.f16.f32 %rs70, %f119;}

	// end inline asm
	st.global.u16 	[%rd38], %rs70;
$L__BB0_65:
	shr.u32 	%r310, %r338, 6;
	and.b32  	%r311, %r338, 63;
	add.s32 	%r98, %r310, %r70;
	add.s32 	%r99, %r311, %r71;
	setp.ge.s32 	%p62, %r98, %r111;
	setp.ge.s32 	%p63, %r99, %r112;
	or.pred  	%p64, %p62, %p63;
	@%p64 bra 	$L__BB0_67;
	ld.param.f32 	%f141, [_Z13matmul_kernelPK6__halfS1_PS_iiiff_param_7];
	ld.param.f32 	%f136, [_Z13matmul_kernelPK6__halfS1_PS_iiiff_param_6];
	mad.lo.s32 	%r313, %r98, %r112, %r99;
	mul.wide.s32 	%rd39, %r313, 2;
	add.s64 	%rd40, %rd3, %rd39;
	ld.global.u16 	%rs71, [%rd40];
	// begin inline asm
	{  cvt.f32.f16 %f122, %rs71;}

	// end inline asm
	add.s32 	%r314, %r340, %r90;
	ld.shared.f32 	%f124, [%r314];
	mul.f32 	%f125, %f136, %f124;
	fma.rn.f32 	%f123, %f141, %f122, %f125;
	// begin inline asm
	{  cvt.rn.f16.f32 %rs72, %f123;}

	// end inline asm
	st.global.u16 	[%rd40], %rs72;
$L__BB0_67:
	add.s32 	%r100, %r337, %r72;
	shr.u32 	%r315, %r341, 6;
	and.b32  	%r316, %r341, 63;
	add.s32 	%r101, %r315, %r70;
	add.s32 	%r102, %r316, %r71;
	setp.ge.s32 	%p65, %r101, %r111;
	setp.ge.s32 	%p66, %r102, %r112;
	or.pred  	%p67, %p65, %p66;
	@%p67 bra 	$L__BB0_69;
	ld.param.f32 	%f142, [_Z13matmul_kernelPK6__halfS1_PS_iiiff_param_7];
	ld.param.f32 	%f137, [_Z13matmul_kernelPK6__halfS1_PS_iiiff_param_6];
	mad.lo.s32 	%r318, %r101, %r112, %r102;
	mul.wide.s32 	%rd41, %r318, 2;
	add.s64 	%rd42, %rd3, %rd41;
	ld.global.u16 	%rs73, [%rd42];
	// begin inline asm
	{  cvt.f32.f16 %f126, %rs73;}

	// end inline asm
	add.s32 	%r319, %r340, %r85;
	ld.shared.f32 	%f128, [%r319];
	mul.f32 	%f129, %f137, %f128;
	fma.rn.f32 	%f127, %f142, %f126, %f129;
	// begin inline asm
	{  cvt.rn.f16.f32 %rs74, %f127;}

	// end inline asm
	st.global.u16 	[%rd42], %rs74;
$L__BB0_69:
	add.s32 	%r103, %r100, %r72;
	shr.u32 	%r320, %r339, 6;
	and.b32  	%r321, %r339, 63;
	add.s32 	%r104, %r320, %r70;
	add.s32 	%r105, %r321, %r71;
	setp.ge.s32 	%p68, %r104, %r111;
	setp.ge.s32 	%p69, %r105, %r112;
	or.pred  	%p70, %p68, %p69;
	@%p70 bra 	$L__BB0_71;
	ld.param.f32 	%f143, [_Z13matmul_kernelPK6__halfS1_PS_iiiff_param_7];
	ld.param.f32 	%f138, [_Z13matmul_kernelPK6__halfS1_PS_iiiff_param_6];
	mad.lo.s32 	%r323, %r104, %r112, %r105;
	mul.wide.s32 	%rd43, %r323, 2;
	add.s64 	%rd44, %rd3, %rd43;
	ld.global.u16 	%rs75, [%rd44];
	// begin inline asm
	{  cvt.f32.f16 %f130, %rs75;}

	// end inline asm
	add.s32 	%r324, %r340, %r88;
	ld.shared.f32 	%f132, [%r324];
	mul.f32 	%f133, %f138, %f132;
	fma.rn.f32 	%f131, %f143, %f130, %f133;
	// begin inline asm
	{  cvt.rn.f16.f32 %rs76, %f131;}

	// end inline asm
	st.global.u16 	[%rd44], %rs76;
$L__BB0_71:
	add.s32 	%r325, %r103, %r72;
	add.s32 	%r337, %r325, %r72;
	add.s32 	%r341, %r341, %r83;
	add.s32 	%r340, %r340, %r86;
	add.s32 	%r339, %r339, %r83;
	add.s32 	%r338, %r338, %r83;
	setp.lt.u32 	%p71, %r337, 8192;
	@%p71 bra 	$L__BB0_63;
	ret;

}


// ===== COMPILED SASS (sm_100) =====

	.target	sm_100

	.elftype	@"ET_EXEC"


//--------------------- .note.nv.tkinfo           --------------------------
	.section	.note.nv.tkinfo,"",@"SHT_NOTE"
	.sectionflags	@"SHF_NOTE_NV_TKINFO"
	.tkinfo
        /*0018*/ 	.word	0x00000002
        /*0030*/ 	.string	""
        /*0030*/ 	.string	"ptxas"
        /*0030*/ 	.string	"Cuda compilation tools, release 13.0, V13.0.88"
        /*0030*/ 	.string	"Build cuda_13.0.r13.0/compiler.36424714_0"
        /*0030*/ 	.string	"-arch sm_100 -m 64 "



//--------------------- .note.nv.cuinfo           --------------------------
	.section	.note.nv.cuinfo,"",@"SHT_NOTE"
	.sectionflags	@"SHF_NOTE_NV_CUINFO"
        /*0018*/ 	.short	0x0002
        /*001a*/ 	.short	0x0064
        /*001c*/ 	.short	0x0082
	.zero		2


//--------------------- .nv.info                  --------------------------
	.section	.nv.info,"",@"SHT_CUDA_INFO"
	.align	4


	//----- nvinfo : EIATTR_REGCOUNT
	.align		4
        /*0000*/ 	.byte	0x04, 0x2f
        /*0002*/ 	.short	(.L_1 - .L_0)
	.align		4
.L_0:
        /*0004*/ 	.word	index@(_Z13matmul_kernelPK6__halfS1_PS_iiiff)
        /*0008*/ 	.word	0x00000040


	//----- nvinfo : EIATTR_FRAME_SIZE
	.align		4
.L_1:
        /*000c*/ 	.byte	0x04, 0x11
        /*000e*/ 	.short	(.L_3 - .L_2)
	.align		4
.L_2:
        /*0010*/ 	.word	index@($__internal_0_$__cuda_sm20_div_u16)
        /*0014*/ 	.word	0x00000000


	//----- nvinfo : EIATTR_FRAME_SIZE
	.align		4
.L_3:
        /*0018*/ 	.byte	0x04, 0x11
        /*001a*/ 	.short	(.L_5 - .L_4)
	.align		4
.L_4:
        /*001c*/ 	.word	index@(_Z13matmul_kernelPK6__halfS1_PS_iiiff)
        /*0020*/ 	.word	0x00000000


	//----- nvinfo : EIATTR_MIN_STACK_SIZE
	.align		4
.L_5:
        /*0024*/ 	.byte	0x04, 0x12
        /*0026*/ 	.short	(.L_7 - .L_6)
	.align		4
.L_6:
        /*0028*/ 	.word	index@(_Z13matmul_kernelPK6__halfS1_PS_iiiff)
        /*002c*/ 	.word	0x00000000
.L_7:


//--------------------- .nv.compat                --------------------------
	.section	.nv.compat,"",@"SHT_CUDA_COMPAT_INFO"
	.align	4
        /*0000*/ 	.byte	0x02, 0x09, 0x00, 0x00, 0x02, 0x02, 0x01, 0x00, 0x02, 0x05, 0x05, 0x00, 0x03, 0x07, 0x01, 0x01
        /*0010*/ 	.byte	0x02, 0x03, 0x00, 0x00, 0x02, 0x06, 0x01, 0x00, 0x04, 0x0b, 0x08, 0x00, 0x01, 0x00, 0x00, 0x00
        /*0020*/ 	.byte	0x00, 0x00, 0x00, 0x00


//--------------------- .nv.info._Z13matmul_kernelPK6__halfS1_PS_iiiff --------------------------
	.section	.nv.info._Z13matmul_kernelPK6__halfS1_PS_iiiff,"",@"SHT_CUDA_INFO"
	.sectionflags	@""
	.align	4


	//----- nvinfo : EIATTR_CUDA_API_VERSION
	.align		4
        /*0000*/ 	.byte	0x04, 0x37
        /*0002*/ 	.short	(.L_9 - .L_8)
.L_8:
        /*0004*/ 	.word	0x00000082


	//----- nvinfo : EIATTR_KPARAM_INFO
	.align		4
.L_9:
        /*0008*/ 	.byte	0x04, 0x17
        /*000a*/ 	.short	(.L_11 - .L_10)
.L_10:
        /*000c*/ 	.word	0x00000000
        /*0010*/ 	.short	0x0007
        /*0012*/ 	.short	0x0028
        /*0014*/ 	.byte	0x00, 0xf0, 0x11, 0x00


	//----- nvinfo : EIATTR_KPARAM_INFO
	.align		4
.L_11:
        /*0018*/ 	.byte	0x04, 0x17
        /*001a*/ 	.short	(.L_13 - .L_12)
.L_12:
        /*001c*/ 	.word	0x00000000
        /*0020*/ 	.short	0x0006
        /*0022*/ 	.short	0x0024
        /*0024*/ 	.byte	0x00, 0xf0, 0x11, 0x00


	//----- nvinfo : EIATTR_KPARAM_INFO
	.align		4
.L_13:
        /*0028*/ 	.byte	0x04, 0x17
        /*002a*/ 	.short	(.L_15 - .L_14)
.L_14:
        /*002c*/ 	.word	0x00000000
        /*0030*/ 	.short	0x0005
        /*0032*/ 	.short	0x0020
        /*0034*/ 	.byte	0x00, 0xf0, 0x11, 0x00


	//----- nvinfo : EIATTR_KPARAM_INFO
	.align		4
.L_15:
        /*0038*/ 	.byte	0x04, 0x17
        /*003a*/ 	.short	(.L_17 - .L_16)
.L_16:
        /*003c*/ 	.word	0x00000000
        /*0040*/ 	.short	0x0004
        /*0042*/ 	.short	0x001c
        /*0044*/ 	.byte	0x00, 0xf0, 0x11, 0x00


	//----- nvinfo : EIATTR_KPARAM_INFO
	.align		4
.L_17:
        /*0048*/ 	.byte	0x04, 0x17
        /*004a*/ 	.short	(.L_19 - .L_18)
.L_18:
        /*004c*/ 	.word	0x00000000
        /*0050*/ 	.short	0x0003
        /*0052*/ 	.short	0x0018
        /*0054*/ 	.byte	0x00, 0xf0, 0x11, 0x00


	//----- nvinfo : EIATTR_KPARAM_INFO
	.align		4
.L_19:
        /*0058*/ 	.byte	0x04, 0x17
        /*005a*/ 	.short	(.L_21 - .L_20)
.L_20:
        /*005c*/ 	.word	0x00000000
        /*0060*/ 	.short	0x0002
        /*0062*/ 	.short	0x0010
        /*0064*/ 	.byte	0x00, 0xf5, 0x21, 0x00


	//----- nvinfo : EIATTR_KPARAM_INFO
	.align		4
.L_21:
        /*0068*/ 	.byte	0x04, 0x17
        /*006a*/ 	.short	(.L_23 - .L_22)
.L_22:
        /*006c*/ 	.word	0x00000000
        /*0070*/ 	.short	0x0001
        /*0072*/ 	.short	0x0008
        /*0074*/ 	.byte	0x00, 0xf5, 0x21, 0x00


	//----- nvinfo : EIATTR_KPARAM_INFO
	.align		4
.L_23:
        /*0078*/ 	.byte	0x04, 0x17
        /*007a*/ 	.short	(.L_25 - .L_24)
.L_24:
        /*007c*/ 	.word	0x00000000
        /*0080*/ 	.short	0x0000
        /*0082*/ 	.short	0x0000
        /*0084*/ 	.byte	0x00, 0xf5, 0x21, 0x00


	//----- nvinfo : EIATTR_SPARSE_MMA_MASK
	.align		4
.L_25:
        /*0088*/ 	.byte	0x03, 0x50
        /*008a*/ 	.short	0x0000


	//----- nvinfo : EIATTR_WMMA_USED
	.align		4
        /*008c*/ 	.byte	0x01, 0x2b
	.zero		2


	//----- nvinfo : EIATTR_MAXREG_COUNT
	.align		4
        /*0090*/ 	.byte	0x03, 0x1b
        /*0092*/ 	.short	0x00ff


	//----- nvinfo : EIATTR_NUM_BARRIERS
	.align		4
        /*0094*/ 	.byte	0x02, 0x4c
        /*0096*/ 	.byte	0x01
	.zero		1


	//----- nvinfo : EIATTR_MERCURY_ISA_VERSION
	.align		4
        /*0098*/ 	.byte	0x03, 0x5f
        /*009a*/ 	.short	0x0101


	//----- nvinfo : EIATTR_VRC_CTA_INIT_COUNT
	.align		4
        /*009c*/ 	.byte	0x02, 0x4a
	.zero		1
	.zero		1


	//----- nvinfo : EIATTR_EXIT_INSTR_OFFSETS
	.align		4
        /*00a0*/ 	.byte	0x04, 0x1c
        /*00a2*/ 	.short	(.L_27 - .L_26)


	//   ....[0]....
.L_26:
        /*00a4*/ 	.word	0x000023e0


	//----- nvinfo : EIATTR_CRS_STACK_SIZE
	.align		4
.L_27:
        /*00a8*/ 	.byte	0x04, 0x1e
        /*00aa*/ 	.short	(.L_29 - .L_28)
.L_28:
        /*00ac*/ 	.word	0x00000000


	//----- nvinfo : EIATTR_CBANK_PARAM_SIZE
	.align		4
.L_29:
        /*00b0*/ 	.byte	0x03, 0x19
        /*00b2*/ 	.short	0x002c


	//----- nvinfo : EIATTR_PARAM_CBANK
	.align		4
        /*00b4*/ 	.byte	0x04, 0x0a
        /*00b6*/ 	.short	(.L_31 - .L_30)
	.align		4
.L_30:
        /*00b8*/ 	.word	index@(.nv.constant0._Z13matmul_kernelPK6__halfS1_PS_iiiff)
        /*00bc*/ 	.short	0x0380
        /*00be*/ 	.short	0x002c


	//----- nvinfo : EIATTR_SW_WAR
	.align		4
.L_31:
        /*00c0*/ 	.byte	0x04, 0x36
        /*00c2*/ 	.short	(.L_33 - .L_32)
.L_32:
        /*00c4*/ 	.word	0x00000008
.L_33:


//--------------------- .nv.callgraph             --------------------------
	.section	.nv.callgraph,"",@"SHT_CUDA_CALLGRAPH"
	.align	4
	.sectionentsize	8
	.align		4
        /*0000*/ 	.word	0x00000000
	.align		4
        /*0004*/ 	.word	0xffffffff
	.align		4
        /*0008*/ 	.word	0x00000000
	.align		4
        /*000c*/ 	.word	0xfffffffe
	.align		4
        /*0010*/ 	.word	0x00000000
	.align		4
        /*0014*/ 	.word	0xfffffffd
	.align		4
        /*0018*/ 	.word	0x00000000
	.align		4
        /*001c*/ 	.word	0xfffffffc


//--------------------- .text._Z13matmul_kernelPK6__halfS1_PS_iiiff --------------------------
	.section	.text._Z13matmul_kernelPK6__halfS1_PS_iiiff,"ax",@progbits
	.align	128
        .global         _Z13matmul_kernelPK6__halfS1_PS_iiiff
        .type           _Z13matmul_kernelPK6__halfS1_PS_iiiff,@function
        .size           _Z13matmul_kernelPK6__halfS1_PS_iiiff,(.L_x_34 - _Z13matmul_kernelPK6__halfS1_PS_iiiff)
        .other          _Z13matmul_kernelPK6__halfS1_PS_iiiff,@"STO_CUDA_ENTRY STV_DEFAULT"
_Z13matmul_kernelPK6__halfS1_PS_iiiff:
.text._Z13matmul_kernelPK6__halfS1_PS_iiiff:
[----:B------:R-:W-:Y:S08]  /*0000*/  LDC R1, c[0x0][0x37c] ;  /* 0x0000df00ff017b82 */ /* 0x000ff00000000800 */
[----:B------:R-:W0:Y:S01]  /*0010*/  LDC R0, c[0x0][0x39c] ;  /* 0x0000e700ff007b82 */ /* 0x000e220000000800 */
[----:B------:R-:W1:Y:S01]  /*0020*/  S2R R4, SR_CTAID.X ;  /* 0x0000000000047919 */ /* 0x000e620000002500 */
[----:B------:R-:W2:Y:S01]  /*0030*/  LDCU UR4, c[0x0][0x3a0] ;  /* 0x00007400ff0477ac */ /* 0x000ea20008000800 */
[----:B------:R-:W3:Y:S01]  /*0040*/  S2R R56, SR_TID.X ;  /* 0x0000000000387919 */ /* 0x000ee20000002100 */
[----:B------:R-:W4:Y:S01]  /*0050*/  LDCU.64 UR6, c[0x0][0x358] ;  /* 0x00006b00ff0677ac */ /* 0x000f220008000a00 */
[----:B------:R-:W0:Y:S01]  /*0060*/  LDCU.64 UR10, c[0x0][0x398] ;  /* 0x00007300ff0a77ac */ /* 0x000e220008000a00 */
[----:B------:R-:W0:Y:S01]  /*0070*/  LDCU.64 UR12, c[0x0][0x398] ;  /* 0x00007300ff0c77ac */ /* 0x000e220008000a00 */
[----:B--2---:R-:W-:Y:S01]  /*0080*/  UISETP.GE.AND UP0, UPT, UR4, 0x1, UPT ;  /* 0x000000010400788c */ /* 0x004fe2000bf06270 */
[----:B0-----:R-:W-:-:S05]  /*0090*/  VIADD R0, R0, 0x3f ;  /* 0x0000003f00007836 */ /* 0x001fca0000000000 */
[----:B------:R-:W-:-:S04]  /*00a0*/  SHF.R.S32.HI R3, RZ, 0x1f, R0 ;  /* 0x0000001fff037819 */ /* 0x000fc80000011400 */
[----:B------:R-:W-:Y:S02]  /*00b0*/  LEA.HI R3, R3, R0, RZ, 0x6 ;  /* 0x0000000003037211 */ /* 0x000fe400078f30ff */
[----:B-1----:R-:W-:Y:S02]  /*00c0*/  IABS R8, R4 ;  /* 0x0000000400087213 */ /* 0x002fe40000000000 */
[----:B------:R-:W-:-:S04]  /*00d0*/  SHF.R.S32.HI R53, RZ, 0x6, R3 ;  /* 0x00000006ff357819 */ /* 0x000fc80000011403 */
[-C--:B------:R-:W-:Y:S02]  /*00e0*/  IABS R5, R53.reuse ;  /* 0x0000003500057213 */ /* 0x080fe40000000000 */
[----:B------:R-:W-:Y:S02]  /*00f0*/  IABS R9, R53 ;  /* 0x0000003500097213 */ /* 0x000fe40000000000 */
[----:B------:R-:W0:Y:S08]  /*0100*/  I2F.RP R0, R5 ;  /* 0x0000000500007306 */ /* 0x000e300000209400 */
[----:B0-----:R-:W0:Y:S02]  /*0110*/  MUFU.RCP R0, R0 ;  /* 0x0000000000007308 */ /* 0x001e240000001000 */
[----:B0-----:R-:W-:-:S06]  /*0120*/  VIADD R2, R0, 0xffffffe ;  /* 0x0ffffffe00027836 */ /* 0x001fcc0000000000 */
[----:B------:R0:W1:Y:S02]  /*0130*/  F2I.FTZ.U32.TRUNC.NTZ R3, R2 ;  /* 0x0000000200037305 */ /* 0x000064000021f000 */
[----:B0-----:R-:W-:Y:S02]  /*0140*/  IMAD.MOV.U32 R2, RZ, RZ, RZ ;  /* 0x000000ffff027224 */ /* 0x001fe400078e00ff */
[----:B-1----:R-:W-:-:S04]  /*0150*/  IMAD.MOV R6, RZ, RZ, -R3 ;  /* 0x000000ffff067224 */ /* 0x002fc800078e0a03 */
[----:B------:R-:W-:Y:S02]  /*0160*/  IMAD R7, R6, R5, RZ ;  /* 0x0000000506077224 */ /* 0x000fe400078e02ff */
[----:B------:R-:W-:Y:S02]  /*0170*/  IMAD.MOV.U32 R6, RZ, RZ, R8 ;  /* 0x000000ffff067224 */ /* 0x000fe400078e0008 */
[----:B------:R-:W-:-:S04]  /*0180*/  IMAD.HI.U32 R3, R3, R7, R2 ;  /* 0x0000000703037227 */ /* 0x000fc800078e0002 */
[----:B------:R-:W-:Y:S02]  /*0190*/  IMAD.MOV R7, RZ, RZ, -R9 ;  /* 0x000000ffff077224 */ /* 0x000fe400078e0a09 */
[----:B------:R-:W-:-:S04]  /*01a0*/  IMAD.HI.U32 R54, R3, R6, RZ ;  /* 0x0000000603367227 */ /* 0x000fc800078e00ff */
[----:B------:R-:W-:-:S05]  /*01b0*/  IMAD R0, R54, R7, R6 ;  /* 0x0000000736007224 */ /* 0x000fca00078e0206 */
[----:B------:R-:W-:-:S13]  /*01c0*/  ISETP.GT.U32.AND P1, PT, R5, R0, PT ;  /* 0x000000000500720c */ /* 0x000fda0003f24070 */
[----:B------:R-:W-:Y:S02]  /*01d0*/  @!P1 IMAD.IADD R0, R0, 0x1, -R5 ;  /* 0x0000000100009824 */ /* 0x000fe400078e0a05 */
[----:B------:R-:W-:Y:S01]  /*01e0*/  @!P1 VIADD R54, R54, 0x1 ;  /* 0x0000000136369836 */ /* 0x000fe20000000000 */
[----:B------:R-:W-:Y:S02]  /*01f0*/  ISETP.NE.AND P1, PT, R53, RZ, PT ;  /* 0x000000ff3500720c */ /* 0x000fe40003f25270 */
[----:B------:R-:W-:Y:S02]  /*0200*/  ISETP.GE.U32.AND P0, PT, R0, R5, PT ;  /* 0x000000050000720c */ /* 0x000fe40003f06070 */
[----:B------:R-:W-:-:S04]  /*0210*/  LOP3.LUT R0, R4, R53, RZ, 0x3c, !PT ;  /* 0x0000003504007212 */ /* 0x000fc800078e3cff */
[----:B------:R-:W-:-:S07]  /*0220*/  ISETP.GE.AND P2, PT, R0, RZ, PT ;  /* 0x000000ff0000720c */ /* 0x000fce0003f46270 */
[----:B------:R-:W-:-:S06]  /*0230*/  @P0 VIADD R54, R54, 0x1 ;  /* 0x0000000136360836 */ /* 0x000fcc0000000000 */
[----:B------:R-:W-:Y:S01]  /*0240*/  @!P2 IMAD.MOV R54, RZ, RZ, -R54 ;  /* 0x000000ffff36a224 */ /* 0x000fe200078e0a36 */
[----:B------:R-:W-:-:S04]  /*0250*/  @!P1 LOP3.LUT R54, RZ, R53, RZ, 0x33, !PT ;  /* 0x00000035ff369212 */ /* 0x000fc800078e33ff */
[----:B------:R-:W-:-:S05]  /*0260*/  IADD3 R0, PT, PT, -R54, RZ, RZ ;  /* 0x000000ff36007210 */ /* 0x000fca0007ffe1ff */
[----:B------:R-:W-:Y:S01]  /*0270*/  IMAD R53, R53, R0, R4 ;  /* 0x0000000035357224 */ /* 0x000fe200078e0204 */
[----:B---34-:R-:W-:Y:S06]  /*0280*/  BRA.U !UP0, `(.L_x_0) ;  /* 0x0000001508fc7547 */ /* 0x018fec000b800000 */
[----:B------:R-:W0:Y:S01]  /*0290*/  LDC R59, c[0x0][0x360] ;  /* 0x0000d800ff3b7b82 */ /* 0x000e220000000800 */
[----:B------:R-:W-:Y:S01]  /*02a0*/  IMAD.SHL.U32 R52, R54, 0x80, RZ ;  /* 0x0000008036347824 */ /* 0x000fe200078e00ff */
[----:B------:R-:W-:Y:S01]  /*02b0*/  MOV R8, 0x310 ;  /* 0x0000031000087802 */ /* 0x000fe20000000f00 */
[C---:B0-----:R-:W-:Y:S01]  /*02c0*/  IMAD.IADD R56, R59.reuse, 0x1, R56 ;  /* 0x000000013b387824 */ /* 0x041fe200078e0238 */
[----:B------:R-:W-:-:S04]  /*02d0*/  LOP3.LUT R7, R59, 0xffff, RZ, 0xc0, !PT ;  /* 0x0000ffff3b077812 */ /* 0x000fc800078ec0ff */
[----:B------:R-:W-:-:S04]  /*02e0*/  LOP3.LUT R0, R56, 0xfff, RZ, 0x3c, !PT ;  /* 0x00000fff38007812 */ /* 0x000fc800078e3cff */
[----:B------:R-:W-:-:S07]  /*02f0*/  LOP3.LUT R6, R0, 0xffff, RZ, 0xc0, !PT ;  /* 0x0000ffff00067812 */ /* 0x000fce00078ec0ff */
[----:B------:R-:W-:Y:S05]  /*0300*/  CALL.REL.NOINC `($__internal_0_$__cuda_sm20_div_u16) ;  /* 0x0000002000387944 */ /* 0x000fea0003c00000 */
[----:B------:R-:W-:Y:S01]  /*0310*/  IMAD.MOV R2, RZ, RZ, -R56 ;  /* 0x000000ffff027224 */ /* 0x000fe200078e0a38 */
[----:B------:R-:W-:Y:S01]  /*0320*/  LOP3.LUT R7, R59, 0xffff, RZ, 0xc0, !PT ;  /* 0x0000ffff3b077812 */ /* 0x000fe200078ec0ff */
[----:B------:R-:W-:Y:S01]  /*0330*/  IMAD.MOV.U32 R0, RZ, RZ, R55 ;  /* 0x000000ffff007224 */ /* 0x000fe200078e0037 */
[----:B------:R-:W-:Y:S02]  /*0340*/  MOV R8, 0x390 ;  /* 0x0000039000087802 */ /* 0x000fe40000000f00 */
[----:B------:R-:W-:-:S05]  /*0350*/  PRMT R2, R2, 0x7710, RZ ;  /* 0x0000771002027816 */ /* 0x000fca00000000ff */
[----:B------:R-:W-:-:S05]  /*0360*/  VIADD R2, R2, 0x7ff ;  /* 0x000007ff02027836 */ /* 0x000fca0000000000 */
[----:B------:R-:W-:-:S07]  /*0370*/  LOP3.LUT R6, R2, 0xffff, RZ, 0xc0, !PT ;  /* 0x0000ffff02067812 */ /* 0x000fce00078ec0ff */
[----:B------:R-:W-:Y:S05]  /*0380*/  CALL.REL.NOINC `($__internal_0_$__cuda_sm20_div_u16) ;  /* 0x0000002000187944 */ /* 0x000fea0003c00000 */
[----:B------:R-:W-:Y:S01]  /*0390*/  LOP3.LUT R3, R0, 0x3, RZ, 0xc0, !PT ;  /* 0x0000000300037812 */ /* 0x000fe200078ec0ff */
[----:B------:R-:W-:Y:S01]  /*03a0*/  IMAD.MOV.U32 R58, RZ, RZ, RZ ;  /* 0x000000ffff3a7224 */ /* 0x000fe200078e00ff */
[----:B------:R-:W-:Y:S02]  /*03b0*/  CS2R R30, SRZ ;  /* 0x00000000001e7805 */ /* 0x000fe4000001ff00 */
[----:B------:R-:W-:Y:S02]  /*03c0*/  CS2R R28, SRZ ;  /* 0x00000000001c7805 */ /* 0x000fe4000001ff00 */
[----:B------:R-:W-:Y:S02]  /*03d0*/  CS2R R14, SRZ ;  /* 0x00000000000e7805 */ /* 0x000fe4000001ff00 */
[----:B------:R-:W-:Y:S02]  /*03e0*/  CS2R R12, SRZ ;  /* 0x00000000000c7805 */ /* 0x000fe4000001ff00 */
[----:B------:R-:W-:-:S02]  /*03f0*/  CS2R R6, SRZ ;  /* 0x0000000000067805 */ /* 0x000fc4000001ff00 */
[----:B------:R-:W-:Y:S02]  /*0400*/  CS2R R4, SRZ ;  /* 0x0000000000047805 */ /* 0x000fe4000001ff00 */
        /* <DEDUP_REMOVED lines=9> */
[----:B------:R-:W-:Y:S01]  /*04a0*/  CS2R R40, SRZ ;  /* 0x0000000000287805 */ /* 0x000fe2000001ff00 */
[----:B------:R-:W0:Y:S01]  /*04b0*/  LDCU UR9, c[0x0][0x3a0] ;  /* 0x00007400ff0977ac */ /* 0x000e220008000800 */
[----:B------:R-:W1:Y:S05]  /*04c0*/  LDCU UR8, c[0x0][0x398] ;  /* 0x00007300ff0877ac */ /* 0x000e6a0008000800 */
.L_x_28:
[----:B--2---:R-:W2:Y:S01]  /*04d0*/  S2R R17, SR_CgaCtaId ;  /* 0x0000000000117919 */ /* 0x004ea20000008800 */
[----:B------:R-:W-:Y:S01]  /*04e0*/  ISETP.NE.AND P0, PT, R3, 0x2, PT ;  /* 0x000000020300780c */ /* 0x000fe20003f05270 */
[----:B------:R-:W-:Y:S01]  /*04f0*/  BSSY.RECONVERGENT B0, `(.L_x_1) ;  /* 0x0000042000007945 */ /* 0x000fe20003800200 */
[----:B------:R-:W-:Y:S01]  /*0500*/  MOV R16, 0x400 ;  /* 0x0000040000107802 */ /* 0x000fe20000000f00 */
[----:B------:R-:W3:Y:S01]  /*0510*/  S2R R48, SR_TID.X ;  /* 0x0000000000307919 */ /* 0x000ee20000002100 */
[----:B------:R-:W-:Y:S02]  /*0520*/  IMAD.SHL.U32 R20, R58, 0x20, RZ ;  /* 0x000000203a147824 */ /* 0x000fe400078e00ff */
[----:B--2---:R-:W-:Y:S01]  /*0530*/  LEA R16, R17, R16, 0x18 ;  /* 0x0000001011107211 */ /* 0x004fe200078ec0ff */
[----:B---3--:R-:W-:Y:S01]  /*0540*/  IMAD.IADD R17, R59, 0x1, R48 ;  /* 0x000000013b117824 */ /* 0x008fe200078e0230 */
[----:B------:R-:W-:-:S03]  /*0550*/  MOV R19, R48 ;  /* 0x0000003000137202 */ /* 0x000fc60000000f00 */
[----:B------:R-:W-:Y:S02]  /*0560*/  IMAD R18, R48, 0x2, R16 ;  /* 0x0000000230127824 */ /* 0x000fe400078e0210 */
[----:B------:R-:W-:Y:S02]  /*0570*/  IMAD.IADD R21, R17, 0x1, R59 ;  /* 0x0000000111157824 */ /* 0x000fe400078e023b */
[----:B------:R-:W-:Y:S01]  /*0580*/  IMAD R24, R59, 0x2, R18 ;  /* 0x000000023b187824 */ /* 0x000fe200078e0212 */
[----:B------:R-:W-:Y:S06]  /*0590*/  @!P0 BRA `(.L_x_2) ;  /* 0x0000000000dc8947 */ /* 0x000fec0003800000 */
[----:B------:R-:W2:Y:S01]  /*05a0*/  LDC R0, c[0x0][0x3a0] ;  /* 0x0000e800ff007b82 */ /* 0x000ea20000000800 */
[C---:B------:R-:W-:Y:S01]  /*05b0*/  LOP3.LUT R23, R19.reuse, 0x1f, RZ, 0xc0, !PT ;  /* 0x0000001f13177812 */ /* 0x040fe200078ec0ff */
[----:B------:R-:W-:Y:S01]  /*05c0*/  BSSY.RECONVERGENT B1, `(.L_x_3) ;  /* 0x000000d000017945 */ /* 0x000fe20003800200 */
[----:B------:R-:W-:-:S03]  /*05d0*/  LEA.HI R25, R19, R52, RZ, 0x1b ;  /* 0x0000003413197211 */ /* 0x000fc600078fd8ff */
[----:B------:R-:W-:Y:S02]  /*05e0*/  IMAD.IADD R27, R20, 0x1, R23 ;  /* 0x00000001141b7824 */ /* 0x000fe400078e0217 */
[----:B------:R-:W3:Y:S03]  /*05f0*/  LDC R2, c[0x0][0x398] ;  /* 0x0000e600ff027b82 */ /* 0x000ee60000000800 */
[----:B--2---:R-:W-:-:S04]  /*0600*/  ISETP.GE.AND P0, PT, R27, R0, PT ;  /* 0x000000001b00720c */ /* 0x004fc80003f06270 */
[----:B---3--:R-:W-:-:S13]  /*0610*/  ISETP.GE.OR P0, PT, R25, R2, P0 ;  /* 0x000000021900720c */ /* 0x008fda0000706670 */
[----:B------:R-:W-:Y:S05]  /*0620*/  @P0 BRA `(.L_x_4) ;  /* 0x0000000000140947 */ /* 0x000fea0003800000 */
[----:B------:R-:W2:Y:S01]  /*0630*/  LDC.64 R22, c[0x0][0x380] ;  /* 0x0000e000ff167b82 */ /* 0x000ea20000000a00 */
[----:B------:R-:W-:-:S04]  /*0640*/  IMAD R25, R25, R0, R27 ;  /* 0x0000000019197224 */ /* 0x000fc800078e021b */
[----:B--2---:R-:W-:-:S06]  /*0650*/  IMAD.WIDE R22, R25, 0x2, R22 ;  /* 0x0000000219167825 */ /* 0x004fcc00078e0216 */
[----:B------:R2:W5:Y:S01]  /*0660*/  LDG.E.U16 R23, desc[UR6][R22.64] ;  /* 0x0000000616177981 */ /* 0x000562000c1e1500 */
[----:B------:R-:W-:Y:S05]  /*0670*/  BRA `(.L_x_5) ;  /* 0x0000000000047947 */ /* 0x000fea0003800000 */
.L_x_4:
[----:B------:R-:W-:-:S07]  /*0680*/  PRMT R23, RZ, 0x7610, R23 ;  /* 0x00007610ff177816 */ /* 0x000fce0000000017 */
.L_x_5:
[----:B01----:R-:W-:Y:S05]  /*0690*/  BSYNC.RECONVERGENT B1 ;  /* 0x0000000000017941 */ /* 0x003fea0003800200 */
.L_x_3:
[----:B-----5:R3:W-:Y:S01]  /*06a0*/  STS.U16 [R18], R23 ;  /* 0x0000001712007388 */ /* 0x0207e20000000400 */
[----:B------:R-:W-:Y:S01]  /*06b0*/  ISETP.NE.AND P0, PT, R3, 0x3, PT ;  /* 0x000000030300780c */ /* 0x000fe20003f05270 */
[----:B------:R-:W-:-:S12]  /*06c0*/  IMAD.MOV.U32 R48, RZ, RZ, R17 ;  /* 0x000000ffff307224 */ /* 0x000fd800078e0011 */
[----:B---3--:R-:W-:Y:S05]  /*06d0*/  @!P0 BRA `(.L_x_2) ;  /* 0x00000000008c8947 */ /* 0x008fea0003800000 */
[C---:B------:R-:W-:Y:S01]  /*06e0*/  LOP3.LUT R23, R17.reuse, 0x1f, RZ, 0xc0, !PT ;  /* 0x0000001f11177812 */ /* 0x040fe200078ec0ff */
[----:B------:R-:W-:Y:S01]  /*06f0*/  BSSY.RECONVERGENT B1, `(.L_x_6) ;  /* 0x000000c000017945 */ /* 0x000fe20003800200 */
[----:B------:R-:W-:-:S03]  /*0700*/  LEA.HI R25, R17, R52, RZ, 0x1b ;  /* 0x0000003411197211 */ /* 0x000fc600078fd8ff */
[----:B------:R-:W-:-:S05]  /*0710*/  IMAD.IADD R27, R20, 0x1, R23 ;  /* 0x00000001141b7824 */ /* 0x000fca00078e0217 */
[----:B------:R-:W-:-:S04]  /*0720*/  ISETP.GE.AND P0, PT, R27, R0, PT ;  /* 0x000000001b00720c */ /* 0x000fc80003f06270 */
[----:B------:R-:W-:-:S13]  /*0730*/  ISETP.GE.OR P0, PT, R25, R2, P0 ;  /* 0x000000021900720c */ /* 0x000fda0000706670 */
[----:B------:R-:W-:Y:S05]  /*0740*/  @P0 BRA `(.L_x_7) ;  /* 0x0000000000140947 */ /* 0x000fea0003800000 */
[----:B--2---:R-:W0:Y:S01]  /*0750*/  LDC.64 R22, c[0x0][0x380] ;  /* 0x0000e000ff167b82 */ /* 0x004e220000000a00 */
[----:B------:R-:W-:-:S04]  /*0760*/  IMAD R25, R25, R0, R27 ;  /* 0x0000000019197224 */ /* 0x000fc800078e021b */
[----:B0-----:R-:W-:-:S06]  /*0770*/  IMAD.WIDE R22, R25, 0x2, R22 ;  /* 0x0000000219167825 */ /* 0x001fcc00078e0216 */
[----:B------:R0:W5:Y:S01]  /*0780*/  LDG.E.U16 R23, desc[UR6][R22.64] ;  /* 0x0000000616177981 */ /* 0x000162000c1e1500 */
[----:B------:R-:W-:Y:S05]  /*0790*/  BRA `(.L_x_8) ;  /* 0x0000000000047947 */ /* 0x000fea0003800000 */
.L_x_7:
[----:B------:R-:W-:-:S07]  /*07a0*/  PRMT R23, RZ, 0x7610, R23 ;  /* 0x00007610ff177816 */ /* 0x000fce0000000017 */
.L_x_8:
[----:B------:R-:W-:Y:S05]  /*07b0*/  BSYNC.RECONVERGENT B1 ;  /* 0x0000000000017941 */ /* 0x000fea0003800200 */
.L_x_6:
[----:B-----5:R3:W-:Y:S01]  /*07c0*/  STS.U16 [R24], R23 ;  /* 0x0000001718007388 */ /* 0x0207e20000000400 */
[----:B------:R-:W-:Y:S01]  /*07d0*/  ISETP.NE.AND P0, PT, R3, RZ, PT ;  /* 0x000000ff0300720c */ /* 0x000fe20003f05270 */
        /* <DEDUP_REMOVED lines=9> */
[----:B0-2---:R-:W0:Y:S01]  /*0870*/  LDC.64 R22, c[0x0][0x380] ;  /* 0x0000e000ff167b82 */ /* 0x005e220000000a00 */
[----:B------:R-:W-:-:S04]  /*0880*/  IMAD R25, R25, R0, R27 ;  /* 0x0000000019197224 */ /* 0x000fc800078e021b */
[----:B0-----:R-:W-:-:S06]  /*0890*/  IMAD.WIDE R22, R25, 0x2, R22 ;  /* 0x0000000219167825 */ /* 0x001fcc00078e0216 */
[----:B------:R0:W5:Y:S01]  /*08a0*/  LDG.E.U16 R22, desc[UR6][R22.64] ;  /* 0x0000000616167981 */ /* 0x000162000c1e1500 */
[----:B------:R-:W-:Y:S05]  /*08b0*/  BRA `(.L_x_11) ;  /* 0x0000000000047947 */ /* 0x000fea0003800000 */
.L_x_10:
[----:B0-2---:R-:W-:-:S07]  /*08c0*/  PRMT R22, RZ, 0x7610, R22 ;  /* 0x00007610ff167816 */ /* 0x005fce0000000016 */
.L_x_11:
[----:B------:R-:W-:Y:S05]  /*08d0*/  BSYNC.RECONVERGENT B1 ;  /* 0x0000000000017941 */ /* 0x000fea0003800200 */
.L_x_9:
[----:B0-----:R-:W-:Y:S02]  /*08e0*/  IMAD R23, R59, 0x2, R24 ;  /* 0x000000023b177824 */ /* 0x001fe400078e0218 */
[----:B------:R-:W-:-:S03]  /*08f0*/  IMAD.IADD R48, R21, 0x1, R59 ;  /* 0x0000000115307824 */ /* 0x000fc600078e023b */
[----:B-----5:R3:W-:Y:S04]  /*0900*/  STS.U16 [R23], R22 ;  /* 0x0000001617007388 */ /* 0x0207e80000000400 */
.L_x_2:
[----:B01----:R-:W-:Y:S05]  /*0910*/  BSYNC.RECONVERGENT B0 ;  /* 0x0000000000007941 */ /* 0x003fea0003800200 */
.L_x_1:
[----:B------:R-:W-:Y:S01]  /*0920*/  BSSY.RECONVERGENT B0, `(.L_x_12) ;  /* 0x000003d000007945 */ /* 0x000fe20003800200 */
[C---:B------:R-:W-:Y:S01]  /*0930*/  LEA R27, R59.reuse, R48, 0x1 ;  /* 0x000000303b1b7211 */ /* 0x040fe200078e08ff */
[----:B------:R-:W-:Y:S02]  /*0940*/  IMAD R25, R59, 0x3, R48 ;  /* 0x000000033b197824 */ /* 0x000fe400078e0230 */
[C---:B------:R-:W-:Y:S02]  /*0950*/  IMAD.IADD R0, R48.reuse, 0x1, R59 ;  /* 0x0000000130007824 */ /* 0x040fe400078e023b */
[----:B------:R-:W-:-:S07]  /*0960*/  IMAD R26, R48, 0x2, R16 ;  /* 0x00000002301a7824 */ /* 0x000fce00078e0210 */
.L_x_13:
[C---:B---3--:R-:W-:Y:S01]  /*0970*/  LOP3.LUT R23, R48.reuse, 0x1f, RZ, 0xc0, !PT ;  /* 0x0000001f30177812 */ /* 0x048fe200078ec0ff */
[----:B------:R-:W-:Y:S01]  /*0980*/  IMAD.U32 R2, RZ, RZ, UR9 ;  /* 0x00000009ff027e24 */ /* 0x000fe2000f8e00ff */
[-C--:B------:R-:W-:Y:S02]  /*0990*/  LEA.HI R49, R48, R52.reuse, RZ, 0x1b ;  /* 0x0000003430317211 */ /* 0x080fe400078fd8ff */
[----:B-12---:R-:W-:Y:S01]  /*09a0*/  LEA.HI R22, R0, R52, RZ, 0x1b ;  /* 0x0000003400167211 */ /* 0x006fe200078fd8ff */
[----:B------:R-:W-:Y:S01]  /*09b0*/  IMAD.IADD R51, R20, 0x1, R23 ;  /* 0x0000000114337824 */ /* 0x000fe200078e0217 */
[----:B------:R-:W-:-:S04]  /*09c0*/  LOP3.LUT R23, R0, 0x1f, RZ, 0xc0, !PT ;  /* 0x0000001f00177812 */ /* 0x000fc800078ec0ff */
[----:B------:R-:W-:Y:S01]  /*09d0*/  ISETP.GE.AND P1, PT, R51, R2, PT ;  /* 0x000000023300720c */ /* 0x000fe20003f26270 */
[----:B------:R-:W-:-:S03]  /*09e0*/  IMAD.IADD R23, R20, 0x1, R23 ;  /* 0x0000000114177824 */ /* 0x000fc600078e0217 */
[----:B------:R-:W-:Y:S02]  /*09f0*/  ISETP.LT.AND P1, PT, R49, UR8, !P1 ;  /* 0x0000000831007c0c */ /* 0x000fe4000cf21270 */
[----:B------:R-:W-:-:S04]  /*0a00*/  ISETP.GE.AND P0, PT, R23, R2, PT ;  /* 0x000000021700720c */ /* 0x000fc80003f06270 */
[----:B------:R-:W-:-:S07]  /*0a10*/  ISETP.GE.OR P0, PT, R22, UR8, P0 ;  /* 0x0000000816007c0c */ /* 0x000fce0008706670 */
[----:B------:R-:W0:Y:S01]  /*0a20*/  @P1 LDC.64 R56, c[0x0][0x380] ;  /* 0x0000e000ff381b82 */ /* 0x000e220000000a00 */
[----:B------:R-:W-:Y:S01]  /*0a30*/  @P1 IMAD R49, R49, R2, R51 ;  /* 0x0000000231311224 */ /* 0x000fe200078e0233 */
[----:B------:R-:W-:-:S04]  /*0a40*/  LOP3.LUT R51, R27, 0x1f, RZ, 0xc0, !PT ;  /* 0x0000001f1b337812 */ /* 0x000fc800078ec0ff */
[----:B------:R-:W-:Y:S02]  /*0a50*/  @!P0 IMAD R23, R22, R2, R23 ;  /* 0x0000000216178224 */ /* 0x000fe400078e0217 */
[----:B------:R-:W-:Y:S02]  /*0a60*/  IMAD.IADD R22, R20, 0x1, R51 ;  /* 0x0000000114167824 */ /* 0x000fe400078e0233 */
[----:B------:R-:W1:Y:S01]  /*0a70*/  @!P0 LDC.64 R50, c[0x0][0x380] ;  /* 0x0000e000ff328b82 */ /* 0x000e620000000a00 */
[----:B------:R-:W-:Y:S01]  /*0a80*/  LEA.HI R61, R27, R52, RZ, 0x1b ;  /* 0x000000341b3d7211 */ /* 0x000fe200078fd8ff */
[----:B0-----:R-:W-:Y:S01]  /*0a90*/  @P1 IMAD.WIDE R56, R49, 0x2, R56 ;  /* 0x0000000231381825 */ /* 0x001fe200078e0238 */
[----:B------:R-:W-:-:S06]  /*0aa0*/  @!P1 PRMT R49, RZ, 0x7610, R49 ;  /* 0x00007610ff319816 */ /* 0x000fcc0000000031 */
[----:B------:R0:W2:Y:S01]  /*0ab0*/  @P1 LDG.E.U16 R49, desc[UR6][R56.64] ;  /* 0x0000000638311981 */ /* 0x0000a2000c1e1500 */
[----:B------:R-:W-:Y:S01]  /*0ac0*/  ISETP.GE.AND P1, PT, R22, R2, PT ;  /* 0x000000021600720c */ /* 0x000fe20003f26270 */
[----:B-1----:R-:W-:-:S03]  /*0ad0*/  @!P0 IMAD.WIDE R50, R23, 0x2, R50 ;  /* 0x0000000217328825 */ /* 0x002fc600078e0232 */
[----:B------:R-:W-:-:S03]  /*0ae0*/  ISETP.GE.OR P1, PT, R61, UR8, P1 ;  /* 0x000000083d007c0c */ /* 0x000fc60008f26670 */
[----:B------:R1:W3:Y:S10]  /*0af0*/  @!P0 LDG.E.U16 R50, desc[UR6][R50.64] ;  /* 0x0000000632328981 */ /* 0x0002f4000c1e1500 */
[----:B------:R-:W-:-:S02]  /*0b00*/  @!P1 IMAD R61, R61, R2, R22 ;  /* 0x000000023d3d9224 */ /* 0x000fc400078e0216 */
[----:B------:R-:W4:Y:S01]  /*0b10*/  @!P1 LDC.64 R22, c[0x0][0x380] ;  /* 0x0000e000ff169b82 */ /* 0x000f220000000a00 */
[----:B0-----:R-:W-:-:S05]  /*0b20*/  LOP3.LUT R57, R25, 0x1f, RZ, 0xc0, !PT ;  /* 0x0000001f19397812 */ /* 0x001fca00078ec0ff */
[----:B------:R-:W-:-:S05]  /*0b30*/  IMAD.IADD R60, R20, 0x1, R57 ;  /* 0x00000001143c7824 */ /* 0x000fca00078e0239 */
[----:B------:R-:W-:Y:S01]  /*0b40*/  ISETP.GE.AND P2, PT, R60, R2, PT ;  /* 0x000000023c00720c */ /* 0x000fe20003f46270 */
[----:B----4-:R-:W-:Y:S01]  /*0b50*/  @!P1 IMAD.WIDE R56, R61, 0x2, R22 ;  /* 0x000000023d389825 */ /* 0x010fe200078e0216 */
[----:B------:R-:W-:-:S04]  /*0b60*/  LEA.HI R61, R25, R52, RZ, 0x1b ;  /* 0x00000034193d7211 */ /* 0x000fc800078fd8ff */
[----:B------:R-:W-:-:S13]  /*0b70*/  ISETP.GE.OR P2, PT, R61, UR8, P2 ;  /* 0x000000083d007c0c */ /* 0x000fda0009746670 */
[----:B------:R-:W0:Y:S01]  /*0b80*/  @!P2 LDC.64 R22, c[0x0][0x380] ;  /* 0x0000e000ff16ab82 */ /* 0x000e220000000a00 */
[----:B------:R-:W-:Y:S02]  /*0b90*/  @!P2 IMAD R61, R61, R2, R60 ;  /* 0x000000023d3da224 */ /* 0x000fe400078e023c */
[----:B------:R4:W5:Y:S02]  /*0ba0*/  @!P1 LDG.E.U16 R60, desc[UR6][R56.64] ;  /* 0x00000006383c9981 */ /* 0x000964000c1e1500 */
[----:B0-----:R-:W-:-:S06]  /*0bb0*/  @!P2 IMAD.WIDE R22, R61, 0x2, R22 ;  /* 0x000000023d16a825 */ /* 0x001fcc00078e0216 */
[----:B------:R-:W5:Y:S01]  /*0bc0*/  @!P2 LDG.E.U16 R22, desc[UR6][R22.64] ;  /* 0x000000061616a981 */ /* 0x000f62000c1e1500 */
[C-C-:B-1----:R-:W-:Y:S02]  /*0bd0*/  IMAD R51, R59.reuse, 0x2, R26.reuse ;  /* 0x000000023b337824 */ /* 0x142fe400078e021a */
[C-C-:B------:R-:W-:Y:S02]  /*0be0*/  IMAD R61, R59.reuse, 0x4, R26.reuse ;  /* 0x000000043b3d7824 */ /* 0x140fe400078e021a */
[C---:B----4-:R-:W-:Y:S01]  /*0bf0*/  IMAD R57, R59.reuse, 0x6, R26 ;  /* 0x000000063b397824 */ /* 0x050fe200078e021a */
[----:B------:R-:W-:-:S04]  /*0c00*/  IADD3 R48, PT, PT, R59, R48, R59 ;  /* 0x000000303b307210 */ /* 0x000fc80007ffe03b */
[C---:B------:R-:W-:Y:S01]  /*0c10*/  IADD3 R48, PT, PT, R59.reuse, R48, R59 ;  /* 0x000000303b307210 */ /* 0x040fe20007ffe03b */
[C---:B------:R-:W-:Y:S01]  /*0c20*/  IMAD R27, R59.reuse, 0x4, R27 ;  /* 0x000000043b1b7824 */ /* 0x040fe200078e021b */
[C---:B------:R-:W-:Y:S01]  /*0c30*/  LEA R0, R59.reuse, R0, 0x2 ;  /* 0x000000003b007211 */ /* 0x040fe200078e10ff */
[----:B------:R-:W-:Y:S01]  /*0c40*/  IMAD R25, R59, 0x4, R25 ;  /* 0x000000043b197824 */ /* 0x000fe200078e0219 */
[----:B--2---:R0:W-:Y:S01]  /*0c50*/  STS.U16 [R26], R49 ;  /* 0x000000311a007388 */ /* 0x0041e20000000400 */
[----:B------:R-:W-:-:S05]  /*0c60*/  @P0 PRMT R50, RZ, 0x7610, R50 ;  /* 0x00007610ff320816 */ /* 0x000fca0000000032 */
[----:B---3--:R1:W-:Y:S01]  /*0c70*/  STS.U16 [R51], R50 ;  /* 0x0000003233007388 */ /* 0x0083e20000000400 */
[----:B------:R-:W-:Y:S01]  /*0c80*/  ISETP.GE.U32.AND P0, PT, R48, 0x1000, PT ;  /* 0x000010003000780c */ /* 0x000fe20003f06070 */
[----:B0-----:R-:W-:Y:S01]  /*0c90*/  IMAD R26, R59, 0x8, R26 ;  /* 0x000000083b1a7824 */ /* 0x001fe200078e021a */
[----:B------:R-:W-:-:S05]  /*0ca0*/  @P1 PRMT R60, RZ, 0x7610, R60 ;  /* 0x00007610ff3c1816 */ /* 0x000fca000000003c */
[----:B-----5:R1:W-:Y:S01]  /*0cb0*/  STS.U16 [R61], R60 ;  /* 0x0000003c3d007388 */ /* 0x0203e20000000400 */
[----:B------:R-:W-:-:S05]  /*0cc0*/  @P2 PRMT R22, RZ, 0x7610, R22 ;  /* 0x00007610ff162816 */ /* 0x000fca0000000016 */
[----:B------:R1:W-:Y:S01]  /*0cd0*/  STS.U16 [R57], R22 ;  /* 0x0000001639007388 */ /* 0x0003e20000000400 */
[----:B------:R-:W-:Y:S05]  /*0ce0*/  @!P0 BRA `(.L_x_13) ;  /* 0xfffffffc00208947 */ /* 0x000fea000383ffff */
[----:B------:R-:W-:Y:S05]  /*0cf0*/  BSYNC.RECONVERGENT B0 ;  /* 0x0000000000007941 */ /* 0x000fea0003800200 */
.L_x_12:
[----:B------:R-:W-:Y:S01]  /*0d00*/  LOP3.LUT R25, R55, 0x3, RZ, 0xc0, !PT ;  /* 0x0000000337197812 */ /* 0x000fe200078ec0ff */
[----:B------:R-:W-:Y:S03]  /*0d10*/  BSSY.RECONVERGENT B0, `(.L_x_14) ;  /* 0x0000039000007945 */ /* 0x000fe60003800200 */
[----:B------:R-:W-:-:S13]  /*0d20*/  ISETP.NE.AND P0, PT, R25, 0x2, PT ;  /* 0x000000021900780c */ /* 0x000fda0003f05270 */
[----:B------:R-:W-:Y:S05]  /*0d30*/  @!P0 BRA `(.L_x_15) ;  /* 0x0000000000d88947 */ /* 0x000fea0003800000 */
[----:B------:R-:W0:Y:S01]  /*0d40*/  LDC R0, c[0x0][0x39c] ;  /* 0x0000e700ff007b82 */ /* 0x000e220000000800 */
[C---:B-1----:R-:W-:Y:S01]  /*0d50*/  LOP3.LUT R22, R19.reuse, 0x3f, RZ, 0xc0, !PT ;  /* 0x0000003f13167812 */ /* 0x042fe200078ec0ff */
[----:B------:R-:W-:Y:S01]  /*0d60*/  BSSY.RECONVERGENT B1, `(.L_x_16) ;  /* 0x000000c000017945 */ /* 0x000fe20003800200 */
[----:B------:R-:W-:-:S03]  /*0d70*/  LEA.HI R19, R19, R20, RZ, 0x1a ;  /* 0x0000001413137211 */ /* 0x000fc600078fd0ff */
[----:B------:R-:W-:-:S05]  /*0d80*/  IMAD R27, R53, 0x40, R22 ;  /* 0x00000040351b7824 */ /* 0x000fca00078e0216 */
[----:B0-----:R-:W-:-:S04]  /*0d90*/  ISETP.GE.AND P0, PT, R27, R0, PT ;  /* 0x000000001b00720c */ /* 0x001fc80003f06270 */
[----:B------:R-:W-:-:S13]  /*0da0*/  ISETP.GE.OR P0, PT, R19, R2, P0 ;  /* 0x000000021300720c */ /* 0x000fda0000706670 */
[----:B------:R-:W-:Y:S05]  /*0db0*/  @P0 BRA `(.L_x_17) ;  /* 0x0000000000140947 */ /* 0x000fea0003800000 */
[----:B------:R-:W0:Y:S01]  /*0dc0*/  LDC.64 R22, c[0x0][0x388] ;  /* 0x0000e200ff167b82 */ /* 0x000e220000000a00 */
[----:B------:R-:W-:-:S04]  /*0dd0*/  IMAD R19, R19, R0, R27 ;  /* 0x0000000013137224 */ /* 0x000fc800078e021b */
[----:B0-----:R-:W-:-:S06]  /*0de0*/  IMAD.WIDE R22, R19, 0x2, R22 ;  /* 0x0000000213167825 */ /* 0x001fcc00078e0216 */
[----:B------:R0:W5:Y:S01]  /*0df0*/  LDG.E.U16 R23, desc[UR6][R22.64] ;  /* 0x0000000616177981 */ /* 0x000162000c1e1500 */
[----:B------:R-:W-:Y:S05]  /*0e00*/  BRA `(.L_x_18) ;  /* 0x0000000000047947 */ /* 0x000fea0003800000 */
.L_x_17:
[----:B------:R-:W-:-:S07]  /*0e10*/  PRMT R23, RZ, 0x7610, R23 ;  /* 0x00007610ff177816 */ /* 0x000fce0000000017 */
.L_x_18:
[----:B------:R-:W-:Y:S05]  /*0e20*/  BSYNC.RECONVERGENT B1 ;  /* 0x0000000000017941 */ /* 0x000fea0003800200 */
.L_x_16:
[----:B-----5:R2:W-:Y:S01]  /*0e30*/  STS.U16 [R18+0x2000], R23 ;  /* 0x0020001712007388 */ /* 0x0205e20000000400 */
[----:B------:R-:W-:Y:S01]  /*0e40*/  ISETP.NE.AND P0, PT, R25, 0x3, PT ;  /* 0x000000031900780c */ /* 0x000fe20003f05270 */
[----:B------:R-:W-:-:S12]  /*0e50*/  IMAD.MOV.U32 R19, RZ, RZ, R17 ;  /* 0x000000ffff137224 */ /* 0x000fd800078e0011 */
[----:B--2---:R-:W-:Y:S05]  /*0e60*/  @!P0 BRA `(.L_x_15) ;  /* 0x00000000008c8947 */ /* 0x004fea0003800000 */
[C---:B------:R-:W-:Y:S01]  /*0e70*/  LOP3.LUT R18, R17.reuse, 0x3f, RZ, 0xc0, !PT ;  /* 0x0000003f11127812 */ /* 0x040fe200078ec0ff */
[----:B------:R-:W-:Y:S01]  /*0e80*/  BSSY.RECONVERGENT B1, `(.L_x_19) ;  /* 0x000000c000017945 */ /* 0x000fe20003800200 */
[----:B------:R-:W-:-:S03]  /*0e90*/  LEA.HI R17, R17, R20, RZ, 0x1a ;  /* 0x0000001411117211 */ /* 0x000fc600078fd0ff */
[----:B------:R-:W-:-:S05]  /*0ea0*/  IMAD R23, R53, 0x40, R18 ;  /* 0x0000004035177824 */ /* 0x000fca00078e0212 */
[----:B------:R-:W-:-:S04]  /*0eb0*/  ISETP.GE.AND P0, PT, R23, R0, PT ;  /* 0x000000001700720c */ /* 0x000fc80003f06270 */
[----:B------:R-:W-:-:S13]  /*0ec0*/  ISETP.GE.OR P0, PT, R17, R2, P0 ;  /* 0x000000021100720c */ /* 0x000fda0000706670 */
[----:B------:R-:W-:Y:S05]  /*0ed0*/  @P0 BRA `(.L_x_20) ;  /* 0x0000000000140947 */ /* 0x000fea0003800000 */
[----:B------:R-:W1:Y:S01]  /*0ee0*/  LDC.64 R18, c[0x0][0x388] ;  /* 0x0000e200ff127b82 */ /* 0x000e620000000a00 */
[----:B------:R-:W-:-:S04]  /*0ef0*/  IMAD R17, R17, R0, R23 ;  /* 0x0000000011117224 */ /* 0x000fc800078e0217 */
[----:B-1----:R-:W-:-:S05]  /*0f00*/  IMAD.WIDE R18, R17, 0x2, R18 ;  /* 0x0000000211127825 */ /* 0x002fca00078e0212 */
[----:B------:R1:W5:Y:S01]  /*0f10*/  LDG.E.U16 R17, desc[UR6][R18.64] ;  /* 0x0000000612117981 */ /* 0x000362000c1e1500 */
[----:B------:R-:W-:Y:S05]  /*0f20*/  BRA `(.L_x_21) ;  /* 0x0000000000047947 */ /* 0x000fea0003800000 */
.L_x_20:
[----:B------:R-:W-:-:S07]  /*0f30*/  PRMT R17, RZ, 0x7610, R17 ;  /* 0x00007610ff117816 */ /* 0x000fce0000000011 */
.L_x_21:
[----:B------:R-:W-:Y:S05]  /*0f40*/  BSYNC.RECONVERGENT B1 ;  /* 0x0000000000017941 */ /* 0x000fea0003800200 */
.L_x_19:
[----:B-----5:R2:W-:Y:S01]  /*0f50*/  STS.U16 [R24+0x2000], R17 ;  /* 0x0020001118007388 */ /* 0x0205e20000000400 */
[----:B------:R-:W-:Y:S01]  /*0f60*/  ISETP.NE.AND P0, PT, R25, RZ, PT ;  /* 0x000000ff1900720c */ /* 0x000fe20003f05270 */
[----:B-1----:R-:W-:-:S12]  /*0f70*/  IMAD.MOV.U32 R19, RZ, RZ, R21 ;  /* 0x000000ffff137224 */ /* 0x002fd800078e0015 */
        /* <DEDUP_REMOVED lines=10> */
[----:B-1----:R-:W-:-:S06]  /*1020*/  IMAD.WIDE R18, R17, 0x2, R18 ;  /* 0x0000000211127825 */ /* 0x002fcc00078e0212 */
[----:B------:R1:W5:Y:S01]  /*1030*/  LDG.E.U16 R18, desc[UR6][R18.64] ;  /* 0x0000000612127981 */ /* 0x000362000c1e1500 */
[----:B------:R-:W-:Y:S05]  /*1040*/  BRA `(.L_x_24) ;  /* 0x0000000000047947 */ /* 0x000fea0003800000 */
.L_x_23:
[----:B------:R-:W-:-:S07]  /*1050*/  PRMT R18, RZ, 0x7610, R18 ;  /* 0x00007610ff127816 */ /* 0x000fce0000000012 */
.L_x_24:
[----:B------:R-:W-:Y:S05]  /*1060*/  BSYNC.RECONVERGENT B1 ;  /* 0x0000000000017941 */ /* 0x000fea0003800200 */
.L_x_22:
[----:B------:R-:W-:Y:S01]  /*1070*/  IMAD R17, R59, 0x2, R24 ;  /* 0x000000023b117824 */ /* 0x000fe200078e0218 */
[----:B-1----:R-:W-:-:S04]  /*1080*/  IADD3 R19, PT, PT, R21, R59, RZ ;  /* 0x0000003b15137210 */ /* 0x002fc80007ffe0ff */
[----:B-----5:R2:W-:Y:S03]  /*1090*/  STS.U16 [R17+0x2000], R18 ;  /* 0x0020001211007388 */ /* 0x0205e60000000400 */
.L_x_15:
[----:B------:R-:W-:Y:S05]  /*10a0*/  BSYNC.RECONVERGENT B0 ;  /* 0x0000000000007941 */ /* 0x000fea0003800200 */
.L_x_14:
[----:B------:R-:W-:Y:S01]  /*10b0*/  LOP3.LUT R0, R55, 0xffff, RZ, 0xc0, !PT ;  /* 0x0000ffff37007812 */ /* 0x000fe200078ec0ff */
[----:B------:R-:W-:Y:S03]  /*10c0*/  BSSY.RECONVERGENT B0, `(.L_x_25) ;  /* 0x000003c000007945 */ /* 0x000fe60003800200 */
[----:B------:R-:W-:-:S13]  /*10d0*/  ISETP.GE.U32.AND P0, PT, R0, 0x2, PT ;  /* 0x000000020000780c */ /* 0x000fda0003f06070 */
[----:B------:R-:W-:Y:S05]  /*10e0*/  @!P0 BRA `(.L_x_26) ;  /* 0x0000000000e48947 */ /* 0x000fea0003800000 */
.L_x_27:
[----:B------:R-:W-:Y:S01]  /*10f0*/  IMAD.IADD R0, R59, 0x1, R19 ;  /* 0x000000013b007824 */ /* 0x000fe200078e0213 */
[----:B------:R-:W3:Y:S01]  /*1100*/  LDCU UR5, c[0x0][0x3a0] ;  /* 0x00007400ff0577ac */ /* 0x000ee20008000800 */
[----:B--2---:R-:W-:Y:S02]  /*1110*/  LOP3.LUT R18, R19, 0x3f, RZ, 0xc0, !PT ;  /* 0x0000003f13127812 */ /* 0x004fe400078ec0ff */
[C-C-:B------:R-:W-:Y:S01]  /*1120*/  IMAD.IADD R17, R0.reuse, 0x1, R59.reuse ;  /* 0x0000000100117824 */ /* 0x140fe200078e023b */
[----:B------:R-:W2:Y:S01]  /*1130*/  LDCU UR4, c[0x0][0x39c] ;  /* 0x00007380ff0477ac */ /* 0x000ea20008000800 */
[C---:B01----:R-:W-:Y:S01]  /*1140*/  LOP3.LUT R22, R0.reuse, 0x3f, RZ, 0xc0, !PT ;  /* 0x0000003f00167812 */ /* 0x043fe200078ec0ff */
[----:B------:R-:W-:Y:S01]  /*1150*/  IMAD R18, R53, 0x40, R18 ;  /* 0x0000004035127824 */ /* 0x000fe200078e0212 */
[-C--:B------:R-:W-:Y:S01]  /*1160*/  LEA.HI R57, R0, R20.reuse, RZ, 0x1a ;  /* 0x0000001400397211 */ /* 0x080fe200078fd0ff */
[C---:B------:R-:W-:Y:S01]  /*1170*/  IMAD.IADD R0, R17.reuse, 0x1, R59 ;  /* 0x0000000111007824 */ /* 0x040fe200078e023b */
[----:B------:R-:W-:Y:S01]  /*1180*/  LOP3.LUT R24, R17, 0x3f, RZ, 0xc0, !PT ;  /* 0x0000003f11187812 */ /* 0x000fe200078ec0ff */
[----:B------:R-:W-:Y:S01]  /*1190*/  IMAD R26, R53, 0x40, R22 ;  /* 0x00000040351a7824 */ /* 0x000fe200078e0216 */
[----:B------:R-:W-:-:S02]  /*11a0*/  LEA.HI R17, R17, R20, RZ, 0x1a ;  /* 0x0000001411117211 */ /* 0x000fc400078fd0ff */
[C---:B------:R-:W-:Y:S01]  /*11b0*/  LOP3.LUT R22, R0.reuse, 0x3f, RZ, 0xc0, !PT ;  /* 0x0000003f00167812 */ /* 0x040fe200078ec0ff */
[----:B------:R-:W-:Y:S01]  /*11c0*/  IMAD R24, R53, 0x40, R24 ;  /* 0x0000004035187824 */ /* 0x000fe200078e0218 */
[-C--:B------:R-:W-:Y:S02]  /*11d0*/  LEA.HI R50, R0, R20.reuse, RZ, 0x1a ;  /* 0x0000001400327211 */ /* 0x080fe400078fd0ff */
[----:B------:R-:W-:Y:S01]  /*11e0*/  LEA.HI R51, R19, R20, RZ, 0x1a ;  /* 0x0000001413337211 */ /* 0x000fe200078fd0ff */
[----:B------:R-:W-:Y:S02]  /*11f0*/  IMAD R21, R53, 0x40, R22 ;  /* 0x0000004035157824 */ /* 0x000fe400078e0216 */
[----:B---3--:R-:W-:Y:S01]  /*1200*/  IMAD.U32 R2, RZ, RZ, UR5 ;  /* 0x00000005ff027e24 */ /* 0x008fe2000f8e00ff */
[----:B--2---:R-:W-:Y:S02]  /*1210*/  ISETP.GE.AND P1, PT, R26, UR4, PT ;  /* 0x000000041a007c0c */ /* 0x004fe4000bf26270 */
[----:B------:R-:W-:-:S02]  /*1220*/  ISETP.GE.AND P0, PT, R24, UR4, PT ;  /* 0x0000000418007c0c */ /* 0x000fc4000bf06270 */
[----:B------:R-:W-:Y:S02]  /*1230*/  ISETP.GE.AND P3, PT, R21, UR4, PT ;  /* 0x0000000415007c0c */ /* 0x000fe4000bf66270 */
[-C--:B------:R-:W-:Y:S02]  /*1240*/  ISETP.GE.OR P1, PT, R57, R2.reuse, P1 ;  /* 0x000000023900720c */ /* 0x080fe40000f26670 */
[----:B------:R-:W-:Y:S02]  /*1250*/  ISETP.GE.AND P2, PT, R18, UR4, PT ;  /* 0x0000000412007c0c */ /* 0x000fe4000bf46270 */
[-C--:B------:R-:W-:Y:S02]  /*1260*/  ISETP.GE.OR P0, PT, R17, R2.reuse, P0 ;  /* 0x000000021100720c */ /* 0x080fe40000706670 */
[-C--:B------:R-:W-:Y:S02]  /*1270*/  ISETP.GE.OR P3, PT, R50, R2.reuse, P3 ;  /* 0x000000023200720c */ /* 0x080fe40001f66670 */
[----:B------:R-:W-:-:S05]  /*1280*/  ISETP.LT.AND P2, PT, R51, R2, !P2 ;  /* 0x000000023300720c */ /* 0x000fca0005741270 */
[----:B------:R-:W-:Y:S02]  /*1290*/  @!P1 IMAD R57, R57, UR4, R26 ;  /* 0x0000000439399c24 */ /* 0x000fe4000f8e021a */
[----:B------:R-:W0:Y:S02]  /*12a0*/  @!P1 LDC.64 R26, c[0x0][0x388] ;  /* 0x0000e200ff1a9b82 */ /* 0x000e240000000a00 */
[----:B------:R-:W-:Y:S02]  /*12b0*/  @!P0 IMAD R17, R17, UR4, R24 ;  /* 0x0000000411118c24 */ /* 0x000fe4000f8e0218 */
[----:B------:R-:W-:Y:S02]  /*12c0*/  @!P3 IMAD R21, R50, UR4, R21 ;  /* 0x000000043215bc24 */ /* 0x000fe4000f8e0215 */
[----:B------:R-:W-:Y:S02]  /*12d0*/  @P2 IMAD R51, R51, UR4, R18 ;  /* 0x0000000433332c24 */ /* 0x000fe4000f8e0212 */
[----:B------:R-:W1:Y:S08]  /*12e0*/  @!P0 LDC.64 R24, c[0x0][0x388] ;  /* 0x0000e200ff188b82 */ /* 0x000e700000000a00 */
[----:B------:R-:W2:Y:S08]  /*12f0*/  @!P3 LDC.64 R22, c[0x0][0x388] ;  /* 0x0000e200ff16bb82 */ /* 0x000eb00000000a00 */
[----:B------:R-:W3:Y:S01]  /*1300*/  @P2 LDC.64 R48, c[0x0][0x388] ;  /* 0x0000e200ff302b82 */ /* 0x000ee20000000a00 */
[----:B0-----:R-:W-:-:S05]  /*1310*/  @!P1 IMAD.WIDE R26, R57, 0x2, R26 ;  /* 0x00000002391a9825 */ /* 0x001fca00078e021a */
[----:B------:R-:W4:Y:S01]  /*1320*/  @!P1 LDG.E.U16 R18, desc[UR6][R26.64] ;  /* 0x000000061a129981 */ /* 0x000f22000c1e1500 */
[----:B-1----:R-:W-:Y:S01]  /*1330*/  @!P0 IMAD.WIDE R24, R17, 0x2, R24 ;  /* 0x0000000211188825 */ /* 0x002fe200078e0218 */
[----:B------:R-:W-:-:S03]  /*1340*/  @!P2 PRMT R17, RZ, 0x7610, R17 ;  /* 0x00007610ff11a816 */ /* 0x000fc60000000011 */
[----:B--2---:R-:W-:Y:S02]  /*1350*/  @!P3 IMAD.WIDE R22, R21, 0x2, R22 ;  /* 0x000000021516b825 */ /* 0x004fe400078e0216 */
[----:B------:R-:W2:Y:S04]  /*1360*/  @!P0 LDG.E.U16 R21, desc[UR6][R24.64] ;  /* 0x0000000618158981 */ /* 0x000ea8000c1e1500 */
[----:B------:R-:W5:Y:S01]  /*1370*/  @!P3 LDG.E.U16 R50, desc[UR6][R22.64] ;  /* 0x000000061632b981 */ /* 0x000f62000c1e1500 */
[----:B---3--:R-:W-:-:S05]  /*1380*/  @P2 IMAD.WIDE R48, R51, 0x2, R48 ;  /* 0x0000000233302825 */ /* 0x008fca00078e0230 */
[----:B------:R-:W3:Y:S01]  /*1390*/  @P2 LDG.E.U16 R17, desc[UR6][R48.64] ;  /* 0x0000000630112981 */ /* 0x000ee2000c1e1500 */
[----:B------:R-:W-:-:S05]  /*13a0*/  IMAD R56, R19, 0x2, R16 ;  /* 0x0000000213387824 */ /* 0x000fca00078e0210 */
[----:B------:R-:W-:-:S05]  /*13b0*/  LEA R57, R59, R56, 0x1 ;  /* 0x000000383b397211 */ /* 0x000fca00078e08ff */
[----:B------:R-:W-:-:S04]  /*13c0*/  IMAD R60, R59, 0x2, R57 ;  /* 0x000000023b3c7824 */ /* 0x000fc800078e0239 */
[----:B------:R-:W-:Y:S02]  /*13d0*/  IMAD R51, R59, 0x2, R60 ;  /* 0x000000023b337824 */ /* 0x000fe400078e023c */
[----:B------:R-:W-:Y:S01]  /*13e0*/  IMAD.IADD R19, R0, 0x1, R59 ;  /* 0x0000000100137824 */ /* 0x000fe200078e023b */
[----:B------:R-:W-:Y:S02]  /*13f0*/  @P1 PRMT R18, RZ, 0x7610, R18 ;  /* 0x00007610ff121816 */ /* 0x000fe40000000012 */
[----:B------:R-:W-:Y:S02]  /*1400*/  @P0 PRMT R21, RZ, 0x7610, R21 ;  /* 0x00007610ff150816 */ /* 0x000fe40000000015 */
[----:B------:R-:W-:Y:S01]  /*1410*/  @P3 PRMT R50, RZ, 0x7610, R50 ;  /* 0x00007610ff323816 */ /* 0x000fe20000000032 */
[----:B---3--:R3:W-:Y:S04]  /*1420*/  STS.U16 [R56+0x2000], R17 ;  /* 0x0020001138007388 */ /* 0x0087e80000000400 */
[----:B----4-:R3:W-:Y:S04]  /*1430*/  STS.U16 [R57+0x2000], R18 ;  /* 0x0020001239007388 */ /* 0x0107e80000000400 */
[----:B--2---:R3:W-:Y:S04]  /*1440*/  STS.U16 [R60+0x2000], R21 ;  /* 0x002000153c007388 */ /* 0x0047e80000000400 */
[----:B-----5:R3:W-:Y:S01]  /*1450*/  STS.U16 [R51+0x2000], R50 ;  /* 0x0020003233007388 */ /* 0x0207e20000000400 */
[----:B------:R-:W-:-:S13]  /*1460*/  ISETP.GE.U32.AND P0, PT, R19, 0x800, PT ;  /* 0x000008001300780c */ /* 0x000fda0003f06070 */
[----:B---3--:R-:W-:Y:S05]  /*1470*/  @!P0 BRA `(.L_x_27) ;  /* 0xfffffffc001c8947 */ /* 0x008fea000383ffff */
.L_x_26:
[----:B------:R-:W-:Y:S05]  /*1480*/  BSYNC.RECONVERGENT B0 ;  /* 0x0000000000007941 */ /* 0x000fea0003800200 */
.L_x_25:
[----:B-1----:R-:W1:Y:S01]  /*1490*/  S2R R57, SR_LANEID ;  /* 0x0000000000397919 */ /* 0x002e620000000000 */
[----:B--2---:R-:W-:Y:S01]  /*14a0*/  MOV R17, 0x400 ;  /* 0x0000040000117802 */ /* 0x004fe20000000f00 */
[----:B------:R-:W-:Y:S01]  /*14b0*/  VIADD R2, R2, 0x1f ;  /* 0x0000001f02027836 */ /* 0x000fe20000000000 */
[----:B------:R-:W2:Y:S01]  /*14c0*/  S2R R56, SR_TID.X ;  /* 0x0000000000387919 */ /* 0x000ea20000002100 */
[----:B------:R-:W-:Y:S01]  /*14d0*/  VIADD R58, R58, 0x1 ;  /* 0x000000013a3a7836 */ /* 0x000fe20000000000 */
[----:B------:R-:W3:Y:S01]  /*14e0*/  S2R R20, SR_CgaCtaId ;  /* 0x0000000000147919 */ /* 0x000ee20000008800 */
[----:B------:R-:W-:Y:S06]  /*14f0*/  BAR.SYNC.DEFER_BLOCKING 0x0 ;  /* 0x0000000000007b1d */ /* 0x000fec0000010000 */
[----:B------:R-:W-:Y:S05]  /*1500*/  WARPSYNC.ALL ;  /* 0x0000000000007948 */ /* 0x000fea0003800000 */
[----:B-1----:R-:W-:-:S02]  /*1510*/  SHF.R.U32.HI R0, RZ, 0x3, R57 ;  /* 0x00000003ff007819 */ /* 0x002fc40000011639 */
[----:B------:R-:W-:Y:S01]  /*1520*/  LOP3.LUT R16, R57, 0x7, RZ, 0xc0, !PT ;  /* 0x0000000739107812 */ /* 0x000fe200078ec0ff */
[----:B--2---:R-:W-:Y:S01]  /*1530*/  IMAD.SHL.U32 R18, R56, 0x2, RZ ;  /* 0x0000000238127824 */ /* 0x004fe200078e00ff */
[----:B------:R-:W-:Y:S01]  /*1540*/  SHF.R.U32.HI R61, RZ, 0x6, R56 ;  /* 0x00000006ff3d7819 */ /* 0x000fe20000011638 */
[----:B------:R-:W-:Y:S01]  /*1550*/  IMAD.SHL.U32 R19, R0, 0x8, RZ ;  /* 0x0000000800137824 */ /* 0x000fe200078e00ff */
[----:B---3--:R-:W-:Y:S02]  /*1560*/  LEA R0, R20, R17, 0x18 ;  /* 0x0000001114007211 */ /* 0x008fe400078ec0ff */
[----:B------:R-:W-:Y:S02]  /*1570*/  SHF.R.U32.HI R17, RZ, 0x4, R57 ;  /* 0x00000004ff117819 */ /* 0x000fe40000011639 */
[----:B------:R-:W-:Y:S01]  /*1580*/  LOP3.LUT R49, R18, 0x40, RZ, 0xc0, !PT ;  /* 0x0000004012317812 */ /* 0x000fe200078ec0ff */
[----:B------:R-:W-:Y:S01]  /*1590*/  IMAD R51, R61, 0x800, R0 ;  /* 0x000008003d337824 */ /* 0x000fe200078e0200 */
[----:B------:R-:W-:Y:S01]  /*15a0*/  LOP3.LUT R16, R19, 0x8, R16, 0xe2, !PT ;  /* 0x0000000813107812 */ /* 0x000fe200078ee210 */
[----:B------:R-:W-:-:S02]  /*15b0*/  IMAD.SHL.U32 R17, R17, 0x8, RZ ;  /* 0x0000000811117824 */ /* 0x000fc400078e00ff */
[----:B------:R-:W-:Y:S02]  /*15c0*/  IMAD.IADD R49, R0, 0x1, R49 ;  /* 0x0000000100317824 */ /* 0x000fe400078e0231 */
[C---:B------:R-:W-:Y:S01]  /*15d0*/  IMAD R50, R16.reuse, 0x20, R17 ;  /* 0x0000002010327824 */ /* 0x040fe200078e0211 */
[----:B------:R-:W-:Y:S01]  /*15e0*/  LEA R48, R16, R17, 0x6 ;  /* 0x0000001110307211 */ /* 0x000fe200078e30ff */
[----:B------:R-:W-:Y:S02]  /*15f0*/  VIADD R17, R51, 0x400 ;  /* 0x0000040033117836 */ /* 0x000fe40000000000 */
[----:B------:R-:W-:Y:S02]  /*1600*/  VIADD R19, R49, 0x2000 ;  /* 0x0000200031137836 */ /* 0x000fe40000000000 */
[C---:B------:R-:W-:Y:S02]  /*1610*/  IMAD.U32 R17, R50.reuse, 0x2, R17 ;  /* 0x0000000232117824 */ /* 0x040fe400078e0011 */
[----:B------:R-:W-:-:S02]  /*1620*/  IMAD.U32 R20, R50, 0x2, R51 ;  /* 0x0000000232147824 */ /* 0x000fc400078e0033 */
[----:B------:R-:W-:Y:S02]  /*1630*/  IMAD.U32 R60, R48, 0x2, R19 ;  /* 0x00000002303c7824 */ /* 0x000fe400078e0013 */
[----:B------:R-:W-:Y:S04]  /*1640*/  LDSM.16.M88.4 R16, [R17] ;  /* 0x000000001110783b */ /* 0x000fe80000000200 */
[----:B0-----:R-:W-:Y:S04]  /*1650*/  LDSM.16.M88.4 R20, [R20] ;  /* 0x000000001414783b */ /* 0x001fe80000000200 */
[----:B------:R-:W0:Y:S02]  /*1660*/  LDSM.16.MT88.4 R24, [R60] ;  /* 0x000000003c18783b */ /* 0x000e240000004200 */
[-C--:B0-----:R-:W-:Y:S08]  /*1670*/  HMMA.16816.F32 R40, R20, R24.reuse, R40 ;  /* 0x000000181428723c */ /* 0x081ff00000001828 */
[----:B------:R-:W-:Y:S01]  /*1680*/  HMMA.16816.F32 R44, R16, R24, R44 ;  /* 0x00000018102c723c */ /* 0x000fe2000000182c */
[----:B------:R-:W-:-:S04]  /*1690*/  VIADD R25, R49, 0x2020 ;  /* 0x0000202031197836 */ /* 0x000fc80000000000 */
[----:B------:R-:W-:-:S03]  /*16a0*/  IMAD.U32 R25, R48, 0x2, R25 ;  /* 0x0000000230197824 */ /* 0x000fc600078e0019 */
[-C--:B------:R-:W-:Y:S08]  /*16b0*/  HMMA.16816.F32 R36, R20, R26.reuse, R36 ;  /* 0x0000001a1424723c */ /* 0x080ff00000001824 */
[----:B------:R-:W-:Y:S01]  /*16c0*/  HMMA.16816.F32 R4, R16, R26, R4 ;  /* 0x0000001a1004723c */ /* 0x000fe20000001804 */
[----:B------:R-:W0:Y:S07]  /*16d0*/  LDSM.16.MT88.4 R24, [R25] ;  /* 0x000000001918783b */ /* 0x000e2e0000004200 */
[C---:B0-----:R-:W-:Y:S08]  /*16e0*/  HMMA.16816.F32 R32, R20.reuse, R24, R32 ;  /* 0x000000181420723c */ /* 0x041ff00000001820 */
[----:B------:R-:W-:Y:S01]  /*16f0*/  HMMA.16816.F32 R8, R20, R26, R8 ;  /* 0x0000001a1408723c */ /* 0x000fe20000001808 */
[----:B------:R-:W-:-:S02]  /*1700*/  VIADD R23, R49, 0x2800 ;  /* 0x0000280031177836 */ /* 0x000fc40000000000 */
[C---:B------:R-:W-:Y:S01]  /*1710*/  VIADD R21, R51.reuse, 0x20 ;  /* 0x0000002033157836 */ /* 0x040fe20000000000 */
[----:B------:R-:W-:Y:S01]  /*1720*/  IADD3 R51, PT, PT, R51, 0x420, RZ ;  /* 0x0000042033337810 */ /* 0x000fe20007ffe0ff */
[----:B------:R-:W-:Y:S02]  /*1730*/  VIADD R49, R49, 0x2820 ;  /* 0x0000282031317836 */ /* 0x000fe40000000000 */
[----:B------:R-:W-:Y:S01]  /*1740*/  IMAD.U32 R21, R50, 0x2, R21 ;  /* 0x0000000232157824 */ /* 0x000fe200078e0015 */
[C---:B------:R-:W-:Y:S01]  /*1750*/  HMMA.16816.F32 R12, R16.reuse, R24, R12 ;  /* 0x00000018100c723c */ /* 0x040fe2000000180c */
[C---:B------:R-:W-:Y:S02]  /*1760*/  IMAD.U32 R24, R48.reuse, 0x2, R23 ;  /* 0x0000000230187824 */ /* 0x040fe400078e0017 */
[----:B------:R-:W-:Y:S02]  /*1770*/  IMAD.U32 R49, R48, 0x2, R49 ;  /* 0x0000000230317824 */ /* 0x000fe400078e0031 */
[----:B------:R-:W-:Y:S03]  /*1780*/  LDSM.16.M88.4 R20, [R21] ;  /* 0x000000001514783b */ /* 0x000fe60000000200 */
[----:B------:R-:W-:Y:S01]  /*1790*/  HMMA.16816.F32 R16, R16, R26, R28 ;  /* 0x0000001a1010723c */ /* 0x000fe2000000181c */
[----:B------:R-:W-:Y:S01]  /*17a0*/  IMAD.U32 R28, R50, 0x2, R51 ;  /* 0x00000002321c7824 */ /* 0x000fe200078e0033 */
[----:B------:R-:W0:Y:S04]  /*17b0*/  LDSM.16.MT88.4 R24, [R24] ;  /* 0x000000001818783b */ /* 0x000e280000004200 */
[----:B------:R-:W1:Y:S04]  /*17c0*/  LDSM.16.MT88.4 R48, [R49] ;  /* 0x000000003130783b */ /* 0x000e680000004200 */
[----:B------:R-:W2:Y:S01]  /*17d0*/  LDSM.16.M88.4 R28, [R28] ;  /* 0x000000001c1c783b */ /* 0x000ea20000000200 */
[C---:B0-----:R-:W-:Y:S08]  /*17e0*/  HMMA.16816.F32 R40, R20.reuse, R24, R40 ;  /* 0x000000181428723c */ /* 0x041ff00000001828 */
[C---:B------:R-:W-:Y:S08]  /*17f0*/  HMMA.16816.F32 R36, R20.reuse, R26, R36 ;  /* 0x0000001a1424723c */ /* 0x040ff00000001824 */
[C---:B-1----:R-:W-:Y:S08]  /*1800*/  HMMA.16816.F32 R32, R20.reuse, R48, R32 ;  /* 0x000000301420723c */ /* 0x042ff00000001820 */
[----:B------:R-:W-:Y:S01]  /*1810*/  HMMA.16816.F32 R8, R20, R50, R8 ;  /* 0x000000321408723c */ /* 0x000fe20000001808 */
[----:B------:R-:W-:-:S05]  /*1820*/  IMAD.SHL.U32 R20, R56, 0x4, RZ ;  /* 0x0000000438147824 */ /* 0x000fca00078e00ff */
[----:B------:R-:W-:Y:S02]  /*1830*/  LOP3.LUT R20, R20, 0x80, RZ, 0xc0, !PT ;  /* 0x0000008014147812 */ /* 0x000fe400078ec0ff */
[C---:B--2---:R-:W-:Y:S03]  /*1840*/  HMMA.16816.F32 R44, R28.reuse, R24, R44 ;  /* 0x000000181c2c723c */ /* 0x044fe6000000182c */
[----:B------:R-:W-:Y:S01]  /*1850*/  IMAD R61, R61, 0x2000, R20 ;  /* 0x000020003d3d7824 */ /* 0x000fe200078e0214 */
[----:B------:R-:W-:Y:S02]  /*1860*/  SHF.R.U32.HI R20, RZ, 0x2, R57 ;  /* 0x00000002ff147819 */ /* 0x000fe40000011639 */
[----:B------:R-:W-:Y:S01]  /*1870*/  LOP3.LUT R57, R57, 0x3, RZ, 0xc0, !PT ;  /* 0x0000000339397812 */ /* 0x000fe200078ec0ff */
[----:B------:R-:W-:Y:S01]  /*1880*/  IMAD.IADD R61, R0, 0x1, R61 ;  /* 0x00000001003d7824 */ /* 0x000fe200078e023d */
[----:B------:R-:W-:Y:S03]  /*1890*/  HMMA.16816.F32 R4, R28, R26, R4 ;  /* 0x0000001a1c04723c */ /* 0x000fe60000001804 */
[----:B------:R-:W-:Y:S01]  /*18a0*/  IMAD R57, R20, 0x20, R57 ;  /* 0x0000002014397824 */ /* 0x000fe200078e0239 */
[C---:B------:R-:W-:Y:S01]  /*18b0*/  IADD3 R0, PT, PT, R61.reuse, 0x3000, RZ ;  /* 0x000030003d007810 */ /* 0x040fe20007ffe0ff */
[----:B------:R-:W-:-:S03]  /*18c0*/  VIADD R20, R61, 0x4040 ;  /* 0x000040403d147836 */ /* 0x000fc60000000000 */
[----:B------:R-:W-:Y:S01]  /*18d0*/  HMMA.16816.F32 R12, R28, R48, R12 ;  /* 0x000000301c0c723c */ /* 0x000fe2000000180c */
[C---:B------:R-:W-:Y:S02]  /*18e0*/  IMAD.U32 R0, R57.reuse, 0x8, R0 ;  /* 0x0000000839007824 */ /* 0x040fe400078e0000 */
[----:B------:R-:W-:-:S03]  /*18f0*/  IMAD.U32 R20, R57, 0x8, R20 ;  /* 0x0000000839147824 */ /* 0x000fc600078e0014 */
[----:B------:R2:W-:Y:S02]  /*1900*/  STS.64 [R0], R40 ;  /* 0x0000002800007388 */ /* 0x0005e40000000a00 */
[----:B------:R-:W-:Y:S01]  /*1910*/  HMMA.16816.F32 R28, R28, R50, R16 ;  /* 0x000000321c1c723c */ /* 0x000fe20000001810 */
[C---:B------:R-:W-:Y:S01]  /*1920*/  VIADD R16, R61.reuse, 0x3040 ;  /* 0x000030403d107836 */ /* 0x040fe20000000000 */
[----:B------:R2:W-:Y:S01]  /*1930*/  STS.64 [R0+0x800], R42 ;  /* 0x0008002a00007388 */ /* 0x0005e20000000a00 */
[----:B------:R-:W-:Y:S01]  /*1940*/  VIADD R18, R61, 0x4000 ;  /* 0x000040003d127836 */ /* 0x000fe20000000000 */
[----:B------:R-:W-:Y:S01]  /*1950*/  SHF.R.U32.HI R17, RZ, 0x5, R2 ;  /* 0x00000005ff117819 */ /* 0x000fe20000011602 */
[C---:B------:R-:W-:Y:S01]  /*1960*/  IMAD.U32 R16, R57.reuse, 0x8, R16 ;  /* 0x0000000839107824 */ /* 0x040fe200078e0010 */
[----:B------:R2:W-:Y:S01]  /*1970*/  STS.64 [R0+0x20], R36 ;  /* 0x0000202400007388 */ /* 0x0005e20000000a00 */
[----:B------:R-:W-:Y:S01]  /*1980*/  IMAD.U32 R18, R57, 0x8, R18 ;  /* 0x0000000839127824 */ /* 0x000fe200078e0012 */
[----:B------:R-:W-:-:S02]  /*1990*/  ISETP.NE.AND P0, PT, R58, R17, PT ;  /* 0x000000113a00720c */ /* 0x000fc40003f05270 */
[----:B------:R2:W-:Y:S04]  /*19a0*/  STS.64 [R0+0x820], R38 ;  /* 0x0008202600007388 */ /* 0x0005e80000000a00 */
[----:B------:R2:W-:Y:S04]  /*19b0*/  STS.64 [R16], R32 ;  /* 0x0000002010007388 */ /* 0x0005e80000000a00 */
[----:B------:R2:W-:Y:S04]  /*19c0*/  STS.64 [R16+0x800], R34 ;  /* 0x0008002210007388 */ /* 0x0005e80000000a00 */
[----:B------:R2:W-:Y:S04]  /*19d0*/  STS.64 [R16+0x20], R8 ;  /* 0x0000200810007388 */ /* 0x0005e80000000a00 */
        /* <DEDUP_REMOVED lines=8> */
[----:B------:R2:W-:Y:S01]  /*1a60*/  STS.64 [R20+0x820], R30 ;  /* 0x0008201e14007388 */ /* 0x0005e20000000a00 */
[----:B------:R-:W-:Y:S05]  /*1a70*/  @P0 BRA `(.L_x_28) ;  /* 0xffffffe800940947 */ /* 0x000fea000383ffff */
.L_x_0:
[----:B------:R-:W0:Y:S08]  /*1a80*/  LDC R3, c[0x0][0x360] ;  /* 0x0000d800ff037b82 */ /* 0x000e300000000800 */
[----:B------:R-:W-:Y:S01]  /*1a90*/  BAR.SYNC.DEFER_BLOCKING 0x0 ;  /* 0x0000000000007b1d */ /* 0x000fe20000010000 */
[----:B------:R-:W-:-:S05]  /*1aa0*/  IMAD.SHL.U32 R54, R54, 0x80, RZ ;  /* 0x0000008036367824 */ /* 0x000fca00078e00ff */
[----:B------:R-:W-:Y:S01]  /*1ab0*/  BSSY.RECONVERGENT B0, `(.L_x_29) ;  /* 0x0000033000007945 */ /* 0x000fe20003800200 */
[----:B0-----:R-:W0:Y:S01]  /*1ac0*/  I2F.U32.RP R2, R3 ;  /* 0x0000000300027306 */ /* 0x001e220000209000 */
[----:B------:R-:W-:-:S07]  /*1ad0*/  ISETP.NE.U32.AND P2, PT, R3, RZ, PT ;  /* 0x000000ff0300720c */ /* 0x000fce0003f45070 */
[----:B0-----:R-:W2:Y:S02]  /*1ae0*/  MUFU.RCP R2, R2 ;  /* 0x0000000200027308 */ /* 0x001ea40000001000 */
[----:B--2---:R-:W-:-:S06]  /*1af0*/  IADD3 R4, PT, PT, R2, 0xffffffe, RZ ;  /* 0x0ffffffe02047810 */ /* 0x004fcc0007ffe0ff */
[----:B------:R0:W1:Y:S02]  /*1b00*/  F2I.FTZ.U32.TRUNC.NTZ R5, R4 ;  /* 0x0000000400057305 */ /* 0x000064000021f000 */
[----:B0-----:R-:W-:Y:S02]  /*1b10*/  IMAD.MOV.U32 R4, RZ, RZ, RZ ;  /* 0x000000ffff047224 */ /* 0x001fe400078e00ff */
[----:B-1----:R-:W-:-:S04]  /*1b20*/  IMAD.MOV R0, RZ, RZ, -R5 ;  /* 0x000000ffff007224 */ /* 0x002fc800078e0a05 */
[----:B------:R-:W-:Y:S02]  /*1b30*/  IMAD R7, R0, R3, RZ ;  /* 0x0000000300077224 */ /* 0x000fe400078e02ff */
[----:B------:R-:W-:Y:S02]  /*1b40*/  IMAD.IADD R0, R3, 0x1, R56 ;  /* 0x0000000103007824 */ /* 0x000fe400078e0238 */
[----:B------:R-:W-:-:S03]  /*1b50*/  IMAD.HI.U32 R5, R5, R7, R4 ;  /* 0x0000000705057227 */ /* 0x000fc600078e0004 */
[----:B------:R-:W-:-:S05]  /*1b60*/  LOP3.LUT R0, R0, 0x1fff, RZ, 0x3c, !PT ;  /* 0x00001fff00007812 */ /* 0x000fca00078e3cff */
[----:B------:R-:W-:-:S04]  /*1b70*/  IMAD.HI.U32 R5, R5, R0, RZ ;  /* 0x0000000005057227 */ /* 0x000fc800078e00ff */
[----:B------:R-:W-:-:S04]  /*1b80*/  IMAD.MOV R2, RZ, RZ, -R5 ;  /* 0x000000ffff027224 */ /* 0x000fc800078e0a05 */
[----:B------:R-:W-:-:S05]  /*1b90*/  IMAD R0, R3, R2, R0 ;  /* 0x0000000203007224 */ /* 0x000fca00078e0200 */
[----:B------:R-:W-:-:S13]  /*1ba0*/  ISETP.GE.U32.AND P0, PT, R0, R3, PT ;  /* 0x000000030000720c */ /* 0x000fda0003f06070 */
[----:B------:R-:W-:Y:S02]  /*1bb0*/  @P0 IMAD.IADD R0, R0, 0x1, -R3 ;  /* 0x0000000100000824 */ /* 0x000fe400078e0a03 */
[----:B------:R-:W-:-:S03]  /*1bc0*/  @P0 VIADD R5, R5, 0x1 ;  /* 0x0000000105050836 */ /* 0x000fc60000000000 */
[----:B------:R-:W-:-:S13]  /*1bd0*/  ISETP.GE.U32.AND P1, PT, R0, R3, PT ;  /* 0x000000030000720c */ /* 0x000fda0003f26070 */
[----:B------:R-:W-:Y:S01]  /*1be0*/  @P1 VIADD R5, R5, 0x1 ;  /* 0x0000000105051836 */ /* 0x000fe20000000000 */
[----:B------:R-:W-:-:S04]  /*1bf0*/  @!P2 LOP3.LUT R5, RZ, R3, RZ, 0x33, !PT ;  /* 0x00000003ff05a212 */ /* 0x000fc800078e33ff */
[----:B------:R-:W-:-:S04]  /*1c00*/  LOP3.LUT R0, R5, 0x3, RZ, 0xc0, !PT ;  /* 0x0000000305007812 */ /* 0x000fc800078ec0ff */
[----:B------:R-:W-:-:S13]  /*1c10*/  ISETP.NE.AND P0, PT, R0, 0x2, PT ;  /* 0x000000020000780c */ /* 0x000fda0003f05270 */
[----:B------:R-:W-:Y:S05]  /*1c20*/  @!P0 BRA `(.L_x_30) ;  /* 0x00000000006c8947 */ /* 0x000fea0003800000 */
[----:B------:R-:W-:-:S07]  /*1c30*/  IMAD.MOV.U32 R7, RZ, RZ, RZ ;  /* 0x000000ffff077224 */ /* 0x000fce00078e00ff */
.L_x_31:
[C---:B------:R-:W-:Y:S02]  /*1c40*/  LOP3.LUT R2, R56.reuse, 0x3f, RZ, 0xc0, !PT ;  /* 0x0000003f38027812 */ /* 0x040fe400078ec0ff */
[----:B------:R-:W-:Y:S02]  /*1c50*/  LEA.HI R9, R56, R54, RZ, 0x1a ;  /* 0x0000003638097211 */ /* 0x000fe400078fd0ff */
[----:B------:R-:W-:-:S04]  /*1c60*/  LEA R2, R53, R2, 0x6 ;  /* 0x0000000235027211 */ /* 0x000fc800078e30ff */
[----:B------:R-:W-:-:S04]  /*1c70*/  ISETP.GE.AND P0, PT, R2, UR11, PT ;  /* 0x0000000b02007c0c */ /* 0x000fc8000bf06270 */
[----:B------:R-:W-:-:S13]  /*1c80*/  ISETP.GE.OR P0, PT, R9, UR10, P0 ;  /* 0x0000000a09007c0c */ /* 0x000fda0008706670 */
[----:B------:R-:W0:Y:S01]  /*1c90*/  @!P0 LDC.64 R4, c[0x0][0x390] ;  /* 0x0000e400ff048b82 */ /* 0x000e220000000a00 */
[----:B------:R-:W-:-:S07]  /*1ca0*/  @!P0 IMAD R9, R9, UR11, R2 ;  /* 0x0000000b09098c24 */ /* 0x000fce000f8e0202 */
[----:B------:R-:W1:Y:S01]  /*1cb0*/  @!P0 LDC R8, c[0x0][0x3a8] ;  /* 0x0000ea00ff088b82 */ /* 0x000e620000000800 */
[----:B0-----:R-:W-:-:S05]  /*1cc0*/  @!P0 IMAD.WIDE R4, R9, 0x2, R4 ;  /* 0x0000000209048825 */ /* 0x001fca00078e0204 */
[----:B------:R-:W2:Y:S01]  /*1cd0*/  @!P0 LDG.E.U16 R2, desc[UR6][R4.64] ;  /* 0x0000000604028981 */ /* 0x000ea2000c1e1500 */
[----:B------:R-:W-:Y:S01]  /*1ce0*/  @!P0 MOV R6, 0x400 ;  /* 0x0000040000068802 */ /* 0x000fe20000000f00 */
[----:B------:R-:W-:Y:S01]  /*1cf0*/  VIADD R7, R7, 0x1 ;  /* 0x0000000107077836 */ /* 0x000fe20000000000 */
[----:B------:R-:W0:Y:S02]  /*1d00*/  @!P0 S2R R9, SR_CgaCtaId ;  /* 0x0000000000098919 */ /* 0x000e240000008800 */
[----:B0-----:R-:W-:-:S05]  /*1d10*/  @!P0 LEA R9, R9, R6, 0x18 ;  /* 0x0000000609098211 */ /* 0x001fca00078ec0ff */
[----:B------:R-:W-:Y:S02]  /*1d20*/  @!P0 IMAD R6, R56, 0x4, R9 ;  /* 0x0000000438068824 */ /* 0x000fe400078e0209 */
[----:B------:R-:W0:Y:S01]  /*1d30*/  @!P0 LDC R9, c[0x0][0x3a4] ;  /* 0x0000e900ff098b82 */ /* 0x000e220000000800 */
[----:B------:R-:W-:-:S03]  /*1d40*/  IMAD.IADD R56, R3, 0x1, R56 ;  /* 0x0000000103387824 */ /* 0x000fc600078e0238 */
[----:B------:R-:W0:Y:S02]  /*1d50*/  @!P0 LDS R6, [R6+0x3000] ;  /* 0x0030000006068984 */ /* 0x000e240000000800 */
[----:B0-----:R-:W-:Y:S01]  /*1d60*/  @!P0 FMUL R9, R6, R9 ;  /* 0x0000000906098220 */ /* 0x001fe20000400000 */
[----:B--2---:R-:W-:-:S05]  /*1d70*/  @!P0 HADD2.F32 R2, -RZ, R2.H0_H0 ;  /* 0x20000002ff028230 */ /* 0x004fca0000004100 */
[----:B-1----:R-:W-:-:S05]  /*1d80*/  @!P0 FFMA R2, R2, R8, R9 ;  /* 0x0000000802028223 */ /* 0x002fca0000000009 */
[----:B------:R-:W-:-:S05]  /*1d90*/  @!P0 F2FP.F16.F32.PACK_AB R2, RZ, R2 ;  /* 0x00000002ff02823e */ /* 0x000fca00000000ff */
[----:B------:R0:W-:Y:S02]  /*1da0*/  @!P0 STG.E.U16 desc[UR6][R4.64], R2 ;  /* 0x0000000204008986 */ /* 0x0001e4000c101506 */
[----:B0-----:R-:W-:-:S04]  /*1db0*/  LOP3.LUT R2, R0, R7, RZ, 0x3c, !PT ;  /* 0x0000000700027212 */ /* 0x001fc800078e3cff */
[----:B------:R-:W-:-:S13]  /*1dc0*/  ISETP.NE.AND P0, PT, R2, 0x2, PT ;  /* 0x000000020200780c */ /* 0x000fda0003f05270 */
[----:B------:R-:W-:Y:S05]  /*1dd0*/  @P0 BRA `(.L_x_31) ;  /* 0xfffffffc00980947 */ /* 0x000fea000383ffff */
.L_x_30:
[----:B------:R-:W-:Y:S05]  /*1de0*/  BSYNC.RECONVERGENT B0 ;  /* 0x0000000000007941 */ /* 0x000fea0003800200 */
.L_x_29:
[----:B------:R-:W0:Y:S01]  /*1df0*/  S2UR UR5, SR_CgaCtaId ;  /* 0x00000000000579c3 */ /* 0x000e220000008800 */
[----:B------:R-:W-:Y:S01]  /*1e00*/  UMOV UR4, 0x400 ;  /* 0x0000040000047882 */ /* 0x000fe20000000000 */
[C---:B------:R-:W-:Y:S02]  /*1e10*/  IMAD.SHL.U32 R4, R56.reuse, 0x4, RZ ;  /* 0x0000000438047824 */ /* 0x040fe400078e00ff */
[----:B------:R-:W-:Y:S02]  /*1e20*/  IMAD.IADD R5, R56, 0x1, R3 ;  /* 0x0000000138057824 */ /* 0x000fe400078e0203 */
[C-C-:B------:R-:W-:Y:S02]  /*1e30*/  IMAD R0, R3.reuse, 0x2, R56.reuse ;  /* 0x0000000203007824 */ /* 0x140fe400078e0238 */
[C---:B------:R-:W-:Y:S02]  /*1e40*/  IMAD R2, R3.reuse, 0x3, R56 ;  /* 0x0000000303027824 */ /* 0x040fe400078e0238 */
[----:B------:R-:W-:-:S02]  /*1e50*/  IMAD R7, R3, 0x8, R4 ;  /* 0x0000000803077824 */ /* 0x000fc400078e0204 */
[----:B------:R-:W-:Y:S02]  /*1e60*/  IMAD R8, R3, 0xc, R4 ;  /* 0x0000000c03087824 */ /* 0x000fe400078e0204 */
[----:B------:R-:W-:Y:S01]  /*1e70*/  IMAD.MOV.U32 R6, RZ, RZ, R5 ;  /* 0x000000ffff067224 */ /* 0x000fe200078e0005 */
[----:B0-----:R-:W-:-:S04]  /*1e80*/  ULEA UR4, UR5, UR4, 0x18 ;  /* 0x0000000405047291 */ /* 0x001fc8000f8ec0ff */
[----:B------:R-:W-:-:S06]  /*1e90*/  UIADD3 UR4, UPT, UPT, UR4, 0x3000, URZ ;  /* 0x0000300004047890 */ /* 0x000fcc000fffe0ff */
[----:B------:R-:W-:-:S07]  /*1ea0*/  IMAD.U32 R10, RZ, RZ, UR4 ;  /* 0x00000004ff0a7e24 */ /* 0x000fce000f8e00ff */
.L_x_32:
[C---:B--2---:R-:W-:Y:S02]  /*1eb0*/  LOP3.LUT R12, R56.reuse, 0x3f, RZ, 0xc0, !PT ;  /* 0x0000003f380c7812 */ /* 0x044fe400078ec0ff */
[----:B------:R-:W-:Y:S02]  /*1ec0*/  LEA.HI R9, R56, R54, RZ, 0x1a ;  /* 0x0000003638097211 */ /* 0x000fe400078fd0ff */
[----:B------:R-:W-:-:S04]  /*1ed0*/  LEA R12, R53, R12, 0x6 ;  /* 0x0000000c350c7211 */ /* 0x000fc800078e30ff */
[----:B------:R-:W-:-:S04]  /*1ee0*/  ISETP.GE.AND P0, PT, R12, UR13, PT ;  /* 0x0000000d0c007c0c */ /* 0x000fc8000bf06270 */
[----:B------:R-:W-:-:S13]  /*1ef0*/  ISETP.GE.OR P0, PT, R9, UR12, P0 ;  /* 0x0000000c09007c0c */ /* 0x000fda0008706670 */
[----:B------:R-:W0:Y:S01]  /*1f00*/  @!P0 LDC.64 R14, c[0x0][0x390] ;  /* 0x0000e400ff0e8b82 */ /* 0x000e220000000a00 */
[----:B------:R-:W-:Y:S01]  /*1f10*/  @!P0 IMAD R9, R9, UR13, R12 ;  /* 0x0000000d09098c24 */ /* 0x000fe2000f8e020c */
[----:B------:R-:W-:-:S06]  /*1f20*/  LEA.HI R17, R6, R54, RZ, 0x1a ;  /* 0x0000003606117211 */ /* 0x000fcc00078fd0ff */
[----:B------:R-:W1:Y:S08]  /*1f30*/  @!P0 LDC R16, c[0x0][0x3a4] ;  /* 0x0000e900ff108b82 */ /* 0x000e700000000800 */
[----:B------:R-:W2:Y:S01]  /*1f40*/  @!P0 LDC R19, c[0x0][0x3a8] ;  /* 0x0000ea00ff138b82 */ /* 0x000ea20000000800 */
[----:B0-----:R-:W-:-:S05]  /*1f50*/  @!P0 IMAD.WIDE R14, R9, 0x2, R14 ;  /* 0x00000002090e8825 */ /* 0x001fca00078e020e */
[----:B------:R-:W3:Y:S01]  /*1f60*/  @!P0 LDG.E.U16 R9, desc[UR6][R14.64] ;  /* 0x000000060e098981 */ /* 0x000ee2000c1e1500 */
[----:B------:R-:W-:Y:S01]  /*1f70*/  @!P0 IMAD.IADD R11, R4, 0x1, R10 ;  /* 0x00000001040b8824 */ /* 0x000fe200078e020a */
[----:B------:R-:W-:-:S05]  /*1f80*/  LOP3.LUT R12, R6, 0x3f, RZ, 0xc0, !PT ;  /* 0x0000003f060c7812 */ /* 0x000fca00078ec0ff */
[----:B------:R-:W1:Y:S01]  /*1f90*/  @!P0 LDS R11, [R11] ;  /* 0x000000000b0b8984 */ /* 0x000e620000000800 */
[----:B------:R-:W-:-:S05]  /*1fa0*/  IMAD R18, R53, 0x40, R12 ;  /* 0x0000004035127824 */ /* 0x000fca00078e020c */
[----:B------:R-:W-:-:S04]  /*1fb0*/  ISETP.GE.AND P1, PT, R18, UR13, PT ;  /* 0x0000000d12007c0c */ /* 0x000fc8000bf26270 */
[----:B------:R-:W-:-:S13]  /*1fc0*/  ISETP.GE.OR P1, PT, R17, UR12, P1 ;  /* 0x0000000c11007c0c */ /* 0x000fda0008f26670 */
[----:B------:R-:W0:Y:S01]  /*1fd0*/  @!P1 LDC.64 R12, c[0x0][0x390] ;  /* 0x0000e400ff0c9b82 */ /* 0x000e220000000a00 */
[----:B-1----:R-:W-:Y:S01]  /*1fe0*/  @!P0 FMUL R16, R11, R16 ;  /* 0x000000100b108220 */ /* 0x002fe20000400000 */
[----:B------:R-:W-:-:S04]  /*1ff0*/  @!P1 IMAD R11, R17, UR13, R18 ;  /* 0x0000000d110b9c24 */ /* 0x000fc8000f8e0212 */
[----:B0-----:R-:W-:-:S04]  /*2000*/  @!P1 IMAD.WIDE R12, R11, 0x2, R12 ;  /* 0x000000020b0c9825 */ /* 0x001fc800078e020c */
[----:B---3--:R-:W-:-:S05]  /*2010*/  @!P0 HADD2.F32 R9, -RZ, R9.H0_H0 ;  /* 0x20000009ff098230 */ /* 0x008fca0000004100 */
[----:B--2---:R-:W-:Y:S01]  /*2020*/  @!P0 FFMA R9, R9, R19, R16 ;  /* 0x0000001309098223 */ /* 0x004fe20000000010 */
[----:B------:R-:W-:Y:S01]  /*2030*/  @!P1 IMAD R11, R5, 0x4, R10 ;  /* 0x00000004050b9824 */ /* 0x000fe200078e020a */
[----:B------:R-:W-:Y:S01]  /*2040*/  LEA.HI R17, R0, R54, RZ, 0x1a ;  /* 0x0000003600117211 */ /* 0x000fe200078fd0ff */
[----:B------:R-:W0:Y:S02]  /*2050*/  @!P1 LDC R19, c[0x0][0x3a8] ;  /* 0x0000ea00ff139b82 */ /* 0x000e240000000800 */
[----:B------:R-:W-:Y:S02]  /*2060*/  @!P0 F2FP.F16.F32.PACK_AB R9, RZ, R9 ;  /* 0x00000009ff09823e */ /* 0x000fe400000000ff */
[----:B------:R-:W1:Y:S02]  /*2070*/  @!P1 LDS R11, [R11] ;  /* 0x000000000b0b9984 */ /* 0x000e640000000800 */
[----:B------:R-:W-:-:S05]  /*2080*/  PRMT R20, R9, 0x7610, R20 ;  /* 0x0000761009147816 */ /* 0x000fca0000000014 */
[----:B------:R2:W-:Y:S04]  /*2090*/  @!P0 STG.E.U16 desc[UR6][R14.64], R20 ;  /* 0x000000140e008986 */ /* 0x0005e8000c101506 */
[----:B------:R-:W3:Y:S01]  /*20a0*/  @!P1 LDG.E.U16 R9, desc[UR6][R12.64] ;  /* 0x000000060c099981 */ /* 0x000ee2000c1e1500 */
[----:B------:R-:W-:-:S05]  /*20b0*/  LOP3.LUT R16, R0, 0x3f, RZ, 0xc0, !PT ;  /* 0x0000003f00107812 */ /* 0x000fca00078ec0ff */
[----:B------:R-:W-:Y:S02]  /*20c0*/  IMAD R18, R53, 0x40, R16 ;  /* 0x0000004035127824 */ /* 0x000fe400078e0210 */
[----:B------:R-:W1:Y:S03]  /*20d0*/  @!P1 LDC R16, c[0x0][0x3a4] ;  /* 0x0000e900ff109b82 */ /* 0x000e660000000800 */
[----:B------:R-:W-:-:S04]  /*20e0*/  ISETP.GE.AND P0, PT, R18, UR13, PT ;  /* 0x0000000d12007c0c */ /* 0x000fc8000bf06270 */
[----:B------:R-:W-:-:S13]  /*20f0*/  ISETP.GE.OR P0, PT, R17, UR12, P0 ;  /* 0x0000000c11007c0c */ /* 0x000fda0008706670 */
[----:B--2---:R-:W2:Y:S01]  /*2100*/  @!P0 LDC.64 R14, c[0x0][0x390] ;  /* 0x0000e400ff0e8b82 */ /* 0x004ea20000000a00 */
[----:B-1----:R-:W-:Y:S01]  /*2110*/  @!P1 FMUL R16, R11, R16 ;  /* 0x000000100b109220 */ /* 0x002fe20000400000 */
[----:B------:R-:W-:-:S04]  /*2120*/  @!P0 IMAD R11, R17, UR13, R18 ;  /* 0x0000000d110b8c24 */ /* 0x000fc8000f8e0212 */
[----:B--2---:R-:W-:-:S04]  /*2130*/  @!P0 IMAD.WIDE R14, R11, 0x2, R14 ;  /* 0x000000020b0e8825 */ /* 0x004fc800078e020e */
[----:B---3--:R-:W-:-:S05]  /*2140*/  @!P1 HADD2.F32 R9, -RZ, R9.H0_H0 ;  /* 0x20000009ff099230 */ /* 0x008fca0000004100 */
[----:B0-----:R-:W-:Y:S01]  /*2150*/  @!P1 FFMA R9, R9, R19, R16 ;  /* 0x0000001309099223 */ /* 0x001fe20000000010 */
[----:B------:R-:W-:Y:S01]  /*2160*/  @!P0 IMAD.IADD R11, R7, 0x1, R10 ;  /* 0x00000001070b8824 */ /* 0x000fe200078e020a */
        /* <DEDUP_REMOVED lines=14> */
[----:B------:R-:W-:-:S06]  /*2250*/  @!P1 IMAD R11, R17, UR13, R18 ;  /* 0x0000000d110b9c24 */ /* 0x000fcc000f8e0212 */
[----:B------:R-:W1:Y:S01]  /*2260*/  @!P1 LDC R17, c[0x0][0x3a8] ;  /* 0x0000ea00ff119b82 */ /* 0x000e620000000800 */
[----:B--2---:R-:W-:-:S04]  /*2270*/  @!P1 IMAD.WIDE R12, R11, 0x2, R12 ;  /* 0x000000020b0c9825 */ /* 0x004fc800078e020c */
[----:B---3--:R-:W-:-:S05]  /*2280*/  @!P0 HADD2.F32 R9, -RZ, R9.H0_H0 ;  /* 0x20000009ff098230 */ /* 0x008fca0000004100 */
[----:B0-----:R-:W-:Y:S01]  /*2290*/  @!P0 FFMA R9, R9, R19, R16 ;  /* 0x0000001309098223 */ /* 0x001fe20000000010 */
[----:B------:R-:W-:Y:S01]  /*22a0*/  @!P1 IMAD.IADD R11, R8, 0x1, R10 ;  /* 0x00000001080b9824 */ /* 0x000fe200078e020a */
[----:B------:R-:W0:Y:S03]  /*22b0*/  @!P1 LDC R16, c[0x0][0x3a4] ;  /* 0x0000e900ff109b82 */ /* 0x000e260000000800 */
[----:B------:R-:W-:Y:S02]  /*22c0*/  @!P0 F2FP.F16.F32.PACK_AB R9, RZ, R9 ;  /* 0x00000009ff09823e */ /* 0x000fe400000000ff */
[----:B------:R-:W0:Y:S02]  /*22d0*/  @!P1 LDS R11, [R11] ;  /* 0x000000000b0b9984 */ /* 0x000e240000000800 */
[----:B------:R-:W-:-:S05]  /*22e0*/  PRMT R18, R9, 0x7610, R18 ;  /* 0x0000761009127816 */ /* 0x000fca0000000012 */
[----:B------:R2:W-:Y:S04]  /*22f0*/  @!P0 STG.E.U16 desc[UR6][R14.64], R18 ;  /* 0x000000120e008986 */ /* 0x0005e8000c101506 */
[----:B------:R-:W3:Y:S01]  /*2300*/  @!P1 LDG.E.U16 R9, desc[UR6][R12.64] ;  /* 0x000000060c099981 */ /* 0x000ee2000c1e1500 */
[C-C-:B------:R-:W-:Y:S01]  /*2310*/  IADD3 R56, PT, PT, R3.reuse, R56, R3.reuse ;  /* 0x0000003803387210 */ /* 0x140fe20007ffe003 */
[C---:B------:R-:W-:Y:S01]  /*2320*/  IMAD R0, R3.reuse, 0x4, R0 ;  /* 0x0000000403007824 */ /* 0x040fe200078e0200 */
[C---:B------:R-:W-:Y:S01]  /*2330*/  LEA R2, R3.reuse, R2, 0x2 ;  /* 0x0000000203027211 */ /* 0x040fe200078e10ff */
[C---:B------:R-:W-:Y:S01]  /*2340*/  IMAD R6, R3.reuse, 0x4, R6 ;  /* 0x0000000403067824 */ /* 0x040fe200078e0206 */
[C---:B------:R-:W-:Y:S01]  /*2350*/  IADD3 R56, PT, PT, R3.reuse, R56, R3 ;  /* 0x0000003803387210 */ /* 0x040fe20007ffe003 */
[----:B------:R-:W-:-:S03]  /*2360*/  IMAD R10, R3, 0x10, R10 ;  /* 0x00000010030a7824 */ /* 0x000fc600078e020a */
[----:B------:R-:W-:Y:S01]  /*2370*/  ISETP.GE.U32.AND P0, PT, R56, 0x2000, PT ;  /* 0x000020003800780c */ /* 0x000fe20003f06070 */
[----:B0-----:R-:W-:Y:S01]  /*2380*/  @!P1 FMUL R16, R11, R16 ;  /* 0x000000100b109220 */ /* 0x001fe20000400000 */
[----:B---3--:R-:W-:-:S05]  /*2390*/  @!P1 HADD2.F32 R9, -RZ, R9.H0_H0 ;  /* 0x20000009ff099230 */ /* 0x008fca0000004100 */
[----:B-1----:R-:W-:-:S05]  /*23a0*/  @!P1 FFMA R9, R9, R17, R16 ;  /* 0x0000001109099223 */ /* 0x002fca0000000010 */
[----:B------:R-:W-:-:S05]  /*23b0*/  @!P1 F2FP.F16.F32.PACK_AB R9, RZ, R9 ;  /* 0x00000009ff09923e */ /* 0x000fca00000000ff */
[----:B------:R2:W-:Y:S01]  /*23c0*/  @!P1 STG.E.U16 desc[UR6][R12.64], R9 ;  /* 0x000000090c009986 */ /* 0x0005e2000c101506 */
[----:B------:R-:W-:Y:S05]  /*23d0*/  @!P0 BRA `(.L_x_32) ;  /* 0xfffffff800b48947 */ /* 0x000fea000383ffff */
[----:B------:R-:W-:Y:S05]  /*23e0*/  EXIT ;  /* 0x000000000000794d */ /* 0x000fea0003800000 */
        .weak           $__internal_0_$__cuda_sm20_div_u16
        .type           $__internal_0_$__cuda_sm20_div_u16,@function
        .size           $__internal_0_$__cuda_sm20_div_u16,(.L_x_34 - $__internal_0_$__cuda_sm20_div_u16)
$__internal_0_$__cuda_sm20_div_u16:
[----:B------:R-:W0:Y:S01]  /*23f0*/  I2F.U16 R2, R7 ;  /* 0x0000000700027306 */ /* 0x000e220000101000 */
[----:B------:R-:W-:Y:S01]  /*2400*/  IMAD.MOV.U32 R3, RZ, RZ, 0x4b800000 ;  /* 0x4b800000ff037424 */ /* 0x000fe200078e00ff */
[C---:B0-----:R-:W-:Y:S02]  /*2410*/  FSETP.GEU.AND P1, PT, |R2|.reuse, 1.175494350822287508e-38, PT ;  /* 0x008000000200780b */ /* 0x041fe40003f2e200 */
[----:B------:R-:W-:Y:S02]  /*2420*/  FSETP.GT.AND P0, PT, |R2|, 8.50705917302346158658e+37, PT ;  /* 0x7e8000000200780b */ /* 0x000fe40003f04200 */
[----:B------:R-:W-:-:S04]  /*2430*/  FSEL R3, R3, 1, !P1 ;  /* 0x3f80000003037808 */ /* 0x000fc80004800000 */
[----:B------:R-:W-:Y:S02]  /*2440*/  FSEL R3, R3, 0.25, !P0 ;  /* 0x3e80000003037808 */ /* 0x000fe40004000000 */
[----:B------:R-:W-:-:S03]  /*2450*/  ISETP.NE.U32.AND P0, PT, R7, RZ, PT ;  /* 0x000000ff0700720c */ /* 0x000fc60003f05070 */
[----:B------:R-:W-:Y:S02]  /*2460*/  FMUL R4, R2, R3 ;  /* 0x0000000302047220 */ /* 0x000fe40000400000 */
[----:B------:R-:W-:Y:S08]  /*2470*/  I2F.U16.RZ R2, R6 ;  /* 0x0000000600027306 */ /* 0x000ff0000010d000 */
[----:B------:R-:W0:Y:S02]  /*2480*/  MUFU.RCP R4, R4 ;  /* 0x0000000400047308 */ /* 0x000e240000001000 */
[----:B0-----:R-:W-:-:S04]  /*2490*/  FMUL R3, R3, R4 ;  /* 0x0000000403037220 */ /* 0x001fc80000400000 */
[----:B------:R-:W-:-:S04]  /*24a0*/  VIADD R3, R3, 0x2 ;  /* 0x0000000203037836 */ /* 0x000fc80000000000 */
[----:B------:R-:W-:Y:S01]  /*24b0*/  FMUL.RZ R5, R2, R3 ;  /* 0x0000000302057220 */ /* 0x000fe2000040c000 */
[----:B------:R-:W-:Y:S02]  /*24c0*/  IMAD.MOV.U32 R2, RZ, RZ, R8 ;  /* 0x000000ffff027224 */ /* 0x000fe400078e0008 */
[----:B------:R-:W-:-:S03]  /*24d0*/  IMAD.MOV.U32 R3, RZ, RZ, 0x0 ;  /* 0x00000000ff037424 */ /* 0x000fc600078e00ff */
[----:B------:R-:W0:Y:S02]  /*24e0*/  F2I.U32.TRUNC.NTZ R5, R5 ;  /* 0x0000000500057305 */ /* 0x000e24000020f000 */
[----:B0-----:R-:W-:Y:S01]  /*24f0*/  LOP3.LUT R55, R5, 0xffff, RZ, 0xc0, !PT ;  /* 0x0000ffff05377812 */ /* 0x001fe200078ec0ff */
[----:B------:R-:W-:Y:S01]  /*2500*/  @!P0 IMAD.MOV.U32 R55, RZ, RZ, -0x1 ;  /* 0xffffffffff378424 */ /* 0x000fe200078e00ff */
[----:B------:R-:W-:Y:S06]  /*2510*/  RET.REL.NODEC R2 `(_Z13matmul_kernelPK6__halfS1_PS_iiiff) ;  /* 0xffffffd802b87950 */ /* 0x000fec0003c3ffff */
.L_x_33:
[----:B------:R-:W-:-:S00]  /*2520*/  BRA `(.L_x_33) ;  /* 0xfffffffc00fc7947 */ /* 0x000fc0000383ffff */
[----:B------:R-:W-:-:S00]  /*2530*/  NOP ;  /* 0x0000000000007918 */ /* 0x000fc00000000000 */
        /* <DEDUP_REMOVED lines=12> */
.L_x_34:


//--------------------- .nv.shared._Z13matmul_kernelPK6__halfS1_PS_iiiff --------------------------
	.section	.nv.shared._Z13matmul_kernelPK6__halfS1_PS_iiiff,"aw",@nobits
	.sectionflags	@""
	.align	16
	.zero		1024


//--------------------- .nv.shared.reserved.0     --------------------------
	.section	.nv.shared.reserved.0,"aw",@nobits
	.weak		__nv_reservedSMEM_offset_0_alias
	.size		__nv_reservedSMEM_offset_0_alias, 0, 64
	.other		__nv_reservedSMEM_offset_0_alias,@"STO_CUDA_RESERVED_SHARED STV_DEFAULT"
__nv_reservedSMEM_offset_0_alias:
	.zero		0
	.zero		64


//--------------------- .nv.constant0._Z13matmul_kernelPK6__halfS1_PS_iiiff --------------------------
	.section	.nv.constant0._Z13matmul_kernelPK6__halfS1_PS_iiiff,"a",@progbits
	.sectionflags	@""
	.align	4
.nv.constant0._Z13matmul_kernelPK6__halfS1_PS_iiiff:
	.zero		940


//--------------------- SYMBOLS --------------------------

	.type		.nv.reservedSmem.offset0,@object
	.size		.nv.reservedSmem.offset0,0x4
	.type		.nv.reservedSmem.cap,@object
	.size		.nv.reservedSmem.cap,0x4
